//
// Generated by NVIDIA NVVM Compiler
//
// Compiler Build ID: CL-36424714
// Cuda compilation tools, release 13.0, V13.0.88
// Based on NVVM 20.0.0
//

.version 9.0
.target sm_100
.address_size 64

	// .globl	_Z14oneesan_kernelmPKtPKiS2_Pmm

.visible .entry _Z14oneesan_kernelmPKtPKiS2_Pmm(
	.param .u64 _Z14oneesan_kernelmPKtPKiS2_Pmm_param_0,
	.param .u64 .ptr .align 1 _Z14oneesan_kernelmPKtPKiS2_Pmm_param_1,
	.param .u64 .ptr .align 1 _Z14oneesan_kernelmPKtPKiS2_Pmm_param_2,
	.param .u64 .ptr .align 1 _Z14oneesan_kernelmPKtPKiS2_Pmm_param_3,
	.param .u64 .ptr .align 1 _Z14oneesan_kernelmPKtPKiS2_Pmm_param_4,
	.param .u64 _Z14oneesan_kernelmPKtPKiS2_Pmm_param_5
)
{
	.local .align 16 .b8 	__local_depot0[64];
	.reg .b64 	%SP;
	.reg .b64 	%SPL;
	.reg .pred 	%p<21>;
	.reg .b16 	%rs<46>;
	.reg .b32 	%r<60>;
	.reg .b64 	%rd<111>;

	mov.u64 	%SPL, __local_depot0;
	ld.param.u64 	%rd43, [_Z14oneesan_kernelmPKtPKiS2_Pmm_param_0];
	ld.param.u64 	%rd45, [_Z14oneesan_kernelmPKtPKiS2_Pmm_param_1];
	ld.param.u64 	%rd46, [_Z14oneesan_kernelmPKtPKiS2_Pmm_param_2];
	ld.param.u64 	%rd47, [_Z14oneesan_kernelmPKtPKiS2_Pmm_param_3];
	ld.param.u64 	%rd48, [_Z14oneesan_kernelmPKtPKiS2_Pmm_param_4];
	ld.param.u64 	%rd44, [_Z14oneesan_kernelmPKtPKiS2_Pmm_param_5];
	cvta.to.global.u64 	%rd1, %rd45;
	cvta.to.global.u64 	%rd2, %rd47;
	cvta.to.global.u64 	%rd3, %rd46;
	cvta.to.global.u64 	%rd4, %rd48;
	add.u64 	%rd5, %SPL, 0;
	add.u64 	%rd6, %SPL, 12;
	add.u64 	%rd7, %SPL, 32;
	add.u64 	%rd8, %SPL, 48;
	mov.u32 	%r19, %tid.x;
	mov.u32 	%r20, %ctaid.x;
	mov.u32 	%r21, %ntid.x;
	mad.lo.s32 	%r22, %r20, %r21, %r19;
	cvt.u64.u32 	%rd9, %r22;
	mov.u32 	%r23, %nctaid.x;
	mul.lo.s32 	%r1, %r23, %r21;
	setp.gt.u64 	%p1, %rd44, %rd9;
	@%p1 bra 	$L__BB0_3;
	shl.b64 	%rd53, %rd9, 3;
	add.s64 	%rd54, %rd4, %rd53;
	mov.b64 	%rd55, 0;
	st.global.u64 	[%rd54], %rd55;
$L__BB0_2:
	ret;
$L__BB0_3:
	shl.b64 	%rd57, %rd9, 2;
	add.s64 	%rd58, %rd3, %rd57;
	ld.global.u32 	%r56, [%rd58];
	add.s64 	%rd59, %rd2, %rd57;
	ld.global.u32 	%r57, [%rd59];
	add.s64 	%rd10, %rd43, 1;
	mad.lo.s64 	%rd11, %rd9, %rd43, %rd9;
	max.u64 	%rd12, %rd10, 1;
	and.b64  	%rd13, %rd12, 3;
	setp.lt.u64 	%p2, %rd10, 4;
	mov.b64 	%rd102, 0;
	@%p2 bra 	$L__BB0_6;
	and.b64  	%rd102, %rd12, -4;
	mov.b64 	%rd100, 0;
$L__BB0_5:
	add.s64 	%rd61, %rd100, %rd11;
	shl.b64 	%rd62, %rd61, 1;
	add.s64 	%rd63, %rd1, %rd62;
	ld.global.u16 	%rs6, [%rd63];
	shl.b64 	%rd64, %rd100, 1;
	add.s64 	%rd65, %rd6, %rd64;
	st.local.u16 	[%rd65], %rs6;
	ld.global.u16 	%rs7, [%rd63+2];
	st.local.u16 	[%rd65+2], %rs7;
	ld.global.u16 	%rs8, [%rd63+4];
	st.local.u16 	[%rd65+4], %rs8;
	ld.global.u16 	%rs9, [%rd63+6];
	st.local.u16 	[%rd65+6], %rs9;
	add.s64 	%rd100, %rd100, 4;
	setp.ne.s64 	%p3, %rd100, %rd102;
	@%p3 bra 	$L__BB0_5;
$L__BB0_6:
	setp.eq.s64 	%p4, %rd13, 0;
	@%p4 bra 	$L__BB0_9;
	mov.b64 	%rd103, 0;
$L__BB0_8:
	.pragma "nounroll";
	add.s64 	%rd67, %rd102, %rd11;
	shl.b64 	%rd68, %rd67, 1;
	add.s64 	%rd69, %rd1, %rd68;
	ld.global.u16 	%rs10, [%rd69];
	shl.b64 	%rd70, %rd102, 1;
	add.s64 	%rd71, %rd6, %rd70;
	st.local.u16 	[%rd71], %rs10;
	add.s64 	%rd102, %rd102, 1;
	add.s64 	%rd103, %rd103, 1;
	setp.ne.s64 	%p5, %rd103, %rd13;
	@%p5 bra 	$L__BB0_8;
$L__BB0_9:
	mov.b32 	%r25, -1;
	mov.b32 	%r26, 1;
	mov.b32 	%r24, 0;
	st.local.v4.u32 	[%rd7], {%r24, %r26, %r24, %r25};
	st.local.v4.u32 	[%rd8], {%r26, %r24, %r25, %r24};
	and.b64  	%rd22, %rd12, -4;
	add.s64 	%rd23, %rd6, 4;
	cvt.u64.u32 	%rd24, %r1;
	mov.b64 	%rd105, 0;
	mov.b16 	%rs11, 1;
	mov.u16 	%rs44, %rs11;
	mov.u64 	%rd104, %rd9;
	mov.u32 	%r58, %r24;
$L__BB0_10:
	cvt.s64.s32 	%rd27, %r56;
	setp.ne.s64 	%p6, %rd43, %rd27;
	cvt.s64.s32 	%rd73, %r57;
	setp.ne.s64 	%p7, %rd43, %rd73;
	or.pred  	%p8, %p6, %p7;
	@%p8 bra 	$L__BB0_15;
	add.s64 	%rd105, %rd105, 1;
$L__BB0_12:
	setp.ne.s32 	%p14, %r58, 0;
	@%p14 bra 	$L__BB0_29;
	add.s64 	%rd104, %rd104, %rd24;
	setp.lt.u64 	%p15, %rd104, %rd44;
	@%p15 bra 	$L__BB0_22;
	shl.b64 	%rd88, %rd9, 3;
	add.s64 	%rd89, %rd4, %rd88;
	st.global.u64 	[%rd89], %rd105;
	bra.uni 	$L__BB0_2;
$L__BB0_15:
	shr.u32 	%r27, %r58, 3;
	and.b32  	%r7, %r58, 7;
	and.b16  	%rs12, %rs44, 255;
	setp.eq.s16 	%p9, %rs12, 0;
	mul.wide.u32 	%rd74, %r27, 2;
	add.s64 	%rd29, %rd5, %rd74;
	@%p9 bra 	$L__BB0_17;
	ld.local.u16 	%rs45, [%rd29];
	mov.b32 	%r59, 0;
	bra.uni 	$L__BB0_18;
$L__BB0_17:
	ld.local.u16 	%rs45, [%rd29];
	cvt.u32.u16 	%r29, %rs45;
	shl.b32 	%r30, %r7, 1;
	shr.u32 	%r31, %r29, %r30;
	cvt.u16.u32 	%rs13, %r31;
	and.b16  	%rs14, %rs13, 3;
	add.s16 	%rs15, %rs14, 1;
	cvt.u32.u16 	%r59, %rs15;
	setp.eq.s16 	%p10, %rs14, 3;
	@%p10 bra 	$L__BB0_12;
$L__BB0_18:
	cvt.u32.u64 	%r32, %rd27;
	shl.b32 	%r33, %r7, 1;
	mov.b16 	%rs17, 3;
	shl.b16 	%rs18, %rs17, %r33;
	not.b16 	%rs19, %rs18;
	and.b16  	%rs20, %rs45, %rs19;
	cvt.u16.u32 	%rs21, %r59;
	shl.b16 	%rs22, %rs21, %r33;
	or.b16  	%rs23, %rs20, %rs22;
	st.local.u16 	[%rd29], %rs23;
	mul.wide.u32 	%rd75, %r59, 4;
	add.s64 	%rd76, %rd7, %rd75;
	ld.local.u32 	%r34, [%rd76];
	add.s32 	%r10, %r34, %r32;
	add.s64 	%rd77, %rd8, %rd75;
	ld.local.u32 	%r35, [%rd77];
	add.s32 	%r11, %r35, %r57;
	min.s32 	%r36, %r10, %r11;
	setp.lt.s32 	%p11, %r36, 0;
	mov.b16 	%rs44, 0;
	@%p11 bra 	$L__BB0_10;
	max.s32 	%r37, %r10, %r11;
	cvt.s64.s32 	%rd78, %r37;
	setp.lt.u64 	%p12, %rd43, %rd78;
	@%p12 bra 	$L__BB0_10;
	mul.wide.s32 	%rd79, %r10, 2;
	add.s64 	%rd30, %rd6, %rd79;
	ld.local.u16 	%rs5, [%rd30];
	cvt.u32.u16 	%r38, %rs5;
	mov.b32 	%r39, 1;
	shl.b32 	%r12, %r39, %r11;
	and.b32  	%r40, %r12, %r38;
	setp.ne.s32 	%p13, %r40, 0;
	@%p13 bra 	$L__BB0_10;
	cvt.u16.u32 	%rs27, %r12;
	or.b16  	%rs28, %rs5, %rs27;
	st.local.u16 	[%rd30], %rs28;
	add.s32 	%r58, %r58, 1;
	mov.u16 	%rs44, %rs11;
	mov.u32 	%r56, %r10;
	mov.u32 	%r57, %r11;
	bra.uni 	$L__BB0_10;
$L__BB0_22:
	shl.b64 	%rd91, %rd104, 2;
	add.s64 	%rd92, %rd3, %rd91;
	ld.global.u32 	%r56, [%rd92];
	add.s64 	%rd93, %rd2, %rd91;
	ld.global.u32 	%r57, [%rd93];
	mov.b64 	%rd110, 0;
	@%p2 bra 	$L__BB0_25;
	mul.lo.s64 	%rd94, %rd10, %rd104;
	shl.b64 	%rd95, %rd94, 1;
	add.s64 	%rd96, %rd1, %rd95;
	add.s64 	%rd108, %rd96, 4;
	mov.u64 	%rd107, %rd23;
	mov.u64 	%rd109, %rd22;
$L__BB0_24:
	ld.global.u16 	%rs33, [%rd108+-4];
	st.local.u16 	[%rd107+-4], %rs33;
	ld.global.u16 	%rs34, [%rd108+-2];
	st.local.u16 	[%rd107+-2], %rs34;
	ld.global.u16 	%rs35, [%rd108];
	st.local.u16 	[%rd107], %rs35;
	ld.global.u16 	%rs36, [%rd108+2];
	st.local.u16 	[%rd107+2], %rs36;
	add.s64 	%rd109, %rd109, -4;
	add.s64 	%rd108, %rd108, 8;
	add.s64 	%rd107, %rd107, 8;
	setp.eq.s64 	%p17, %rd109, 0;
	mov.u64 	%rd110, %rd22;
	@%p17 bra 	$L__BB0_25;
	bra.uni 	$L__BB0_24;
$L__BB0_25:
	mov.u16 	%rs44, %rs11;
	mov.u32 	%r58, %r24;
	@%p4 bra 	$L__BB0_10;
	setp.eq.s64 	%p19, %rd13, 1;
	mad.lo.s64 	%rd97, %rd104, %rd10, %rd110;
	shl.b64 	%rd98, %rd97, 1;
	add.s64 	%rd41, %rd1, %rd98;
	ld.global.u16 	%rs39, [%rd41];
	shl.b64 	%rd99, %rd110, 1;
	add.s64 	%rd42, %rd6, %rd99;
	st.local.u16 	[%rd42], %rs39;
	mov.u16 	%rs44, %rs11;
	mov.u32 	%r58, %r24;
	@%p19 bra 	$L__BB0_10;
	setp.eq.s64 	%p20, %rd13, 2;
	ld.global.u16 	%rs41, [%rd41+2];
	st.local.u16 	[%rd42+2], %rs41;
	mov.u16 	%rs44, %rs11;
	mov.u32 	%r58, %r24;
	@%p20 bra 	$L__BB0_10;
	ld.global.u16 	%rs43, [%rd41+4];
	st.local.u16 	[%rd42+4], %rs43;
	mov.u16 	%rs44, %rs11;
	mov.u32 	%r58, %r24;
	bra.uni 	$L__BB0_10;
$L__BB0_29:
	cvt.u32.u64 	%r41, %rd27;
	mov.b32 	%r42, 1;
	shl.b32 	%r43, %r42, %r57;
	shl.b64 	%rd80, %rd27, 1;
	add.s64 	%rd81, %rd6, %rd80;
	ld.local.u16 	%rs30, [%rd81];
	cvt.u16.u32 	%rs31, %r43;
	xor.b16  	%rs32, %rs30, %rs31;
	st.local.u16 	[%rd81], %rs32;
	add.s32 	%r58, %r58, -1;
	shr.u32 	%r44, %r58, 3;
	mul.wide.u32 	%rd82, %r44, 2;
	add.s64 	%rd83, %rd5, %rd82;
	ld.local.u16 	%r45, [%rd83];
	shl.b32 	%r46, %r58, 1;
	and.b32  	%r47, %r46, 14;
	shr.u32 	%r48, %r45, %r47;
	shl.b32 	%r49, %r48, 2;
	cvt.u64.u32 	%rd84, %r49;
	and.b64  	%rd85, %rd84, 12;
	add.s64 	%rd86, %rd7, %rd85;
	ld.local.u32 	%r50, [%rd86];
	sub.s32 	%r56, %r41, %r50;
	add.s64 	%rd87, %rd8, %rd85;
	ld.local.u32 	%r51, [%rd87];
	sub.s32 	%r57, %r57, %r51;
	mov.b16 	%rs44, 0;
	bra.uni 	$L__BB0_10;

}


// ===== COMPILED SASS (sm_100) =====

	.target	sm_100

	.elftype	@"ET_EXEC"


//--------------------- .note.nv.tkinfo           --------------------------
	.section	.note.nv.tkinfo,"",@"SHT_NOTE"
	.sectionflags	@"SHF_NOTE_NV_TKINFO"
	.tkinfo
        /*0018*/ 	.word	0x00000002
        /*0030*/ 	.string	""
        /*0030*/ 	.string	"ptxas"
        /*0030*/ 	.string	"Cuda compilation tools, release 13.0, V13.0.88"
        /*0030*/ 	.string	"Build cuda_13.0.r13.0/compiler.36424714_0"
        /*0030*/ 	.string	"-arch sm_100 -m 64 "



//--------------------- .note.nv.cuinfo           --------------------------
	.section	.note.nv.cuinfo,"",@"SHT_NOTE"
	.sectionflags	@"SHF_NOTE_NV_CUINFO"
        /*0018*/ 	.short	0x0002
        /*001a*/ 	.short	0x0064
        /*001c*/ 	.short	0x0082
	.zero		2


//--------------------- .nv.info                  --------------------------
	.section	.nv.info,"",@"SHT_CUDA_INFO"
	.align	4


	//----- nvinfo : EIATTR_REGCOUNT
	.align		4
        /*0000*/ 	.byte	0x04, 0x2f
        /*0002*/ 	.short	(.L_1 - .L_0)
	.align		4
.L_0:
        /*0004*/ 	.word	index@(_Z14oneesan_kernelmPKtPKiS2_Pmm)
        /*0008*/ 	.word	0x0000001f


	//----- nvinfo : EIATTR_FRAME_SIZE
	.align		4
.L_1:
        /*000c*/ 	.byte	0x04, 0x11
        /*000e*/ 	.short	(.L_3 - .L_2)
	.align		4
.L_2:
        /*0010*/ 	.word	index@(_Z14oneesan_kernelmPKtPKiS2_Pmm)
        /*0014*/ 	.word	0x00000040


	//----- nvinfo : EIATTR_MIN_STACK_SIZE
	.align		4
.L_3:
        /*0018*/ 	.byte	0x04, 0x12
        /*001a*/ 	.short	(.L_5 - .L_4)
	.align		4
.L_4:
        /*001c*/ 	.word	index@(_Z14oneesan_kernelmPKtPKiS2_Pmm)
        /*0020*/ 	.word	0x00000040
.L_5:


//--------------------- .nv.compat                --------------------------
	.section	.nv.compat,"",@"SHT_CUDA_COMPAT_INFO"
	.align	4
        /*0000*/ 	.byte	0x02, 0x09, 0x00, 0x00, 0x02, 0x02, 0x01, 0x00, 0x02, 0x05, 0x05, 0x00, 0x03, 0x07, 0x01, 0x01
        /*0010*/ 	.byte	0x02, 0x03, 0x00, 0x00, 0x02, 0x06, 0x01, 0x00, 0x04, 0x0b, 0x08, 0x00, 0x09, 0x00, 0x00, 0x00
        /*0020*/ 	.byte	0x00, 0x00, 0x00, 0x00


//--------------------- .nv.info._Z14oneesan_kernelmPKtPKiS2_Pmm --------------------------
	.section	.nv.info._Z14oneesan_kernelmPKtPKiS2_Pmm,"",@"SHT_CUDA_INFO"
	.sectionflags	@""
	.align	4


	//----- nvinfo : EIATTR_CUDA_API_VERSION
	.align		4
        /*0000*/ 	.byte	0x04, 0x37
        /*0002*/ 	.short	(.L_7 - .L_6)
.L_6:
        /*0004*/ 	.word	0x00000082


	//----- nvinfo : EIATTR_KPARAM_INFO
	.align		4
.L_7:
        /*0008*/ 	.byte	0x04, 0x17
        /*000a*/ 	.short	(.L_9 - .L_8)
.L_8:
        /*000c*/ 	.word	0x00000000
        /*0010*/ 	.short	0x0005
        /*0012*/ 	.short	0x0028
        /*0014*/ 	.byte	0x00, 0xf0, 0x21, 0x00


	//----- nvinfo : EIATTR_KPARAM_INFO
	.align		4
.L_9:
        /*0018*/ 	.byte	0x04, 0x17
        /*001a*/ 	.short	(.L_11 - .L_10)
.L_10:
        /*001c*/ 	.word	0x00000000
        /*0020*/ 	.short	0x0004
        /*0022*/ 	.short	0x0020
        /*0024*/ 	.byte	0x00, 0xf5, 0x21, 0x00


	//----- nvinfo : EIATTR_KPARAM_INFO
	.align		4
.L_11:
        /*0028*/ 	.byte	0x04, 0x17
        /*002a*/ 	.short	(.L_13 - .L_12)
.L_12:
        /*002c*/ 	.word	0x00000000
        /*0030*/ 	.short	0x0003
        /*0032*/ 	.short	0x0018
        /*0034*/ 	.byte	0x00, 0xf5, 0x21, 0x00


	//----- nvinfo : EIATTR_KPARAM_INFO
	.align		4
.L_13:
        /*0038*/ 	.byte	0x04, 0x17
        /*003a*/ 	.short	(.L_15 - .L_14)
.L_14:
        /*003c*/ 	.word	0x00000000
        /*0040*/ 	.short	0x0002
        /*0042*/ 	.short	0x0010
        /*0044*/ 	.byte	0x00, 0xf5, 0x21, 0x00


	//----- nvinfo : EIATTR_KPARAM_INFO
	.align		4
.L_15:
        /*0048*/ 	.byte	0x04, 0x17
        /*004a*/ 	.short	(.L_17 - .L_16)
.L_16:
        /*004c*/ 	.word	0x00000000
        /*0050*/ 	.short	0x0001
        /*0052*/ 	.short	0x0008
        /*0054*/ 	.byte	0x00, 0xf5, 0x21, 0x00


	//----- nvinfo : EIATTR_KPARAM_INFO
	.align		4
.L_17:
        /*0058*/ 	.byte	0x04, 0x17
        /*005a*/ 	.short	(.L_19 - .L_18)
.L_18:
        /*005c*/ 	.word	0x00000000
        /*0060*/ 	.short	0x0000
        /*0062*/ 	.short	0x0000
        /*0064*/ 	.byte	0x00, 0xf0, 0x21, 0x00


	//----- nvinfo : EIATTR_SPARSE_MMA_MASK
	.align		4
.L_19:
        /*0068*/ 	.byte	0x03, 0x50
        /*006a*/ 	.short	0x0000


	//----- nvinfo : EIATTR_MAXREG_COUNT
	.align		4
        /*006c*/ 	.byte	0x03, 0x1b
        /*006e*/ 	.short	0x00ff


	//----- nvinfo : EIATTR_MERCURY_ISA_VERSION
	.align		4
        /*0070*/ 	.byte	0x03, 0x5f
        /*0072*/ 	.short	0x0101


	//----- nvinfo : EIATTR_VRC_CTA_INIT_COUNT
	.align		4
        /*0074*/ 	.byte	0x02, 0x4a
	.zero		1
	.zero		1


	//----- nvinfo : EIATTR_EXIT_INSTR_OFFSETS
	.align		4
        /*0078*/ 	.byte	0x04, 0x1c
        /*007a*/ 	.short	(.L_21 - .L_20)


	//   ....[0]....
.L_20:
        /*007c*/ 	.word	0x00000100


	//   ....[1]....
        /*0080*/ 	.word	0x00001b90


	//----- nvinfo : EIATTR_CRS_STACK_SIZE
	.align		4
.L_21:
        /*0084*/ 	.byte	0x04, 0x1e
        /*0086*/ 	.short	(.L_23 - .L_22)
.L_22:
        /*0088*/ 	.word	0x00000000


	//----- nvinfo : EIATTR_CBANK_PARAM_SIZE
	.align		4
.L_23:
        /*008c*/ 	.byte	0x03, 0x19
        /*008e*/ 	.short	0x0030


	//----- nvinfo : EIATTR_PARAM_CBANK
	.align		4
        /*0090*/ 	.byte	0x04, 0x0a
        /*0092*/ 	.short	(.L_25 - .L_24)
	.align		4
.L_24:
        /*0094*/ 	.word	index@(.nv.constant0._Z14oneesan_kernelmPKtPKiS2_Pmm)
        /*0098*/ 	.short	0x0380
        /*009a*/ 	.short	0x0030


	//----- nvinfo : EIATTR_SW_WAR
	.align		4
.L_25:
        /*009c*/ 	.byte	0x04, 0x36
        /*009e*/ 	.short	(.L_27 - .L_26)
.L_26:
        /*00a0*/ 	.word	0x00000008
.L_27:


//--------------------- .nv.callgraph             --------------------------
	.section	.nv.callgraph,"",@"SHT_CUDA_CALLGRAPH"
	.align	4
	.sectionentsize	8
	.align		4
        /*0000*/ 	.word	0x00000000
	.align		4
        /*0004*/ 	.word	0xffffffff
	.align		4
        /*0008*/ 	.word	0x00000000
	.align		4
        /*000c*/ 	.word	0xfffffffe
	.align		4
        /*0010*/ 	.word	0x00000000
	.align		4
        /*0014*/ 	.word	0xfffffffd
	.align		4
        /*0018*/ 	.word	0x00000000
	.align		4
        /*001c*/ 	.word	0xfffffffc


//--------------------- .text._Z14oneesan_kernelmPKtPKiS2_Pmm --------------------------
	.section	.text._Z14oneesan_kernelmPKtPKiS2_Pmm,"ax",@progbits
	.align	128
        .global         _Z14oneesan_kernelmPKtPKiS2_Pmm
        .type           _Z14oneesan_kernelmPKtPKiS2_Pmm,@function
        .size           _Z14oneesan_kernelmPKtPKiS2_Pmm,(.L_x_24 - _Z14oneesan_kernelmPKtPKiS2_Pmm)
        .other          _Z14oneesan_kernelmPKtPKiS2_Pmm,@"STO_CUDA_ENTRY STV_DEFAULT"
_Z14oneesan_kernelmPKtPKiS2_Pmm:
.text._Z14oneesan_kernelmPKtPKiS2_Pmm:
[----:B------:R-:W0:Y:S01]  /*0000*/  LDC R1, c[0x0][0x37c] ;  /* 0x0000df00ff017b82 */ /* 0x000e220000000800 */
[----:B------:R-:W1:Y:S07]  /*0010*/  S2R R16, SR_TID.X ;  /* 0x0000000000107919 */ /* 0x000e6e0000002100 */
[----:B------:R-:W1:Y:S01]  /*0020*/  S2UR UR4, SR_CTAID.X ;  /* 0x00000000000479c3 */ /* 0x000e620000002500 */
[----:B------:R-:W2:Y:S01]  /*0030*/  LDCU.64 UR6, c[0x0][0x3a8] ;  /* 0x00007500ff0677ac */ /* 0x000ea20008000a00 */
[----:B0-----:R-:W-:Y:S01]  /*0040*/  VIADD R1, R1, 0xffffffc0 ;  /* 0xffffffc001017836 */ /* 0x001fe20000000000 */
[----:B------:R-:W0:Y:S05]  /*0050*/  LDCU.64 UR10, c[0x0][0x358] ;  /* 0x00006b00ff0a77ac */ /* 0x000e2a0008000a00 */
[----:B------:R-:W1:Y:S02]  /*0060*/  LDC R5, c[0x0][0x360] ;  /* 0x0000d800ff057b82 */ /* 0x000e640000000800 */
[----:B-1----:R-:W-:Y:S01]  /*0070*/  IMAD R16, R5, UR4, R16 ;  /* 0x0000000405107c24 */ /* 0x002fe2000f8e0210 */
[----:B------:R-:W1:Y:S04]  /*0080*/  LDCU UR4, c[0x0][0x370] ;  /* 0x00006e00ff0477ac */ /* 0x000e680008000800 */
[----:B--2---:R-:W-:-:S04]  /*0090*/  ISETP.GE.U32.AND P0, PT, R16, UR6, PT ;  /* 0x0000000610007c0c */ /* 0x004fc8000bf06070 */
[----:B------:R-:W-:Y:S01]  /*00a0*/  ISETP.GE.U32.AND.EX P0, PT, RZ, UR7, PT, P0 ;  /* 0x00000007ff007c0c */ /* 0x000fe2000bf06100 */
[----:B-1----:R-:W-:-:S12]  /*00b0*/  IMAD R18, R5, UR4, RZ ;  /* 0x0000000405127c24 */ /* 0x002fd8000f8e02ff */
[----:B------:R-:W1:Y:S02]  /*00c0*/  @P0 LDC.64 R2, c[0x0][0x3a0] ;  /* 0x0000e800ff020b82 */ /* 0x000e640000000a00 */
[----:B-1----:R-:W-:-:S04]  /*00d0*/  @P0 LEA R2, P1, R16, R2, 0x3 ;  /* 0x0000000210020211 */ /* 0x002fc800078218ff */
[----:B------:R-:W-:-:S05]  /*00e0*/  @P0 LEA.HI.X R3, R16, R3, RZ, 0x3, P1 ;  /* 0x0000000310030211 */ /* 0x000fca00008f1cff */
[----:B0-----:R0:W-:Y:S01]  /*00f0*/  @P0 STG.E.64 desc[UR10][R2.64], RZ ;  /* 0x000000ff02000986 */ /* 0x0011e2000c101b0a */
[----:B------:R-:W-:Y:S05]  /*0100*/  @P0 EXIT ;  /* 0x000000000000094d */ /* 0x000fea0003800000 */
[----:B------:R-:W0:Y:S01]  /*0110*/  LDCU.128 UR4, c[0x0][0x390] ;  /* 0x00007200ff0477ac */ /* 0x000e220008000c00 */
[----:B------:R-:W-:Y:S01]  /*0120*/  IMAD.SHL.U32 R4, R16, 0x4, RZ ;  /* 0x0000000410047824 */ /* 0x000fe200078e00ff */
[----:B------:R-:W-:-:S04]  /*0130*/  SHF.R.U32.HI R0, RZ, 0x1e, R16 ;  /* 0x0000001eff007819 */ /* 0x000fc80000011610 */
[C---:B0-----:R-:W-:Y:S02]  /*0140*/  IADD3 R2, P0, PT, R4.reuse, UR4, RZ ;  /* 0x0000000404027c10 */ /* 0x041fe4000ff1e0ff */
[----:B------:R-:W-:Y:S02]  /*0150*/  IADD3 R4, P1, PT, R4, UR6, RZ ;  /* 0x0000000604047c10 */ /* 0x000fe4000ff3e0ff */
[C---:B------:R-:W-:Y:S01]  /*0160*/  IADD3.X R3, PT, PT, R0.reuse, UR5, RZ, P0, !PT ;  /* 0x0000000500037c10 */ /* 0x040fe200087fe4ff */
[----:B------:R-:W0:Y:S01]  /*0170*/  LDCU.64 UR4, c[0x0][0x380] ;  /* 0x00007000ff0477ac */ /* 0x000e220008000a00 */
[----:B------:R-:W-:Y:S01]  /*0180*/  IADD3.X R5, PT, PT, R0, UR7, RZ, P1, !PT ;  /* 0x0000000700057c10 */ /* 0x000fe20008ffe4ff */
[----:B------:R-:W-:Y:S02]  /*0190*/  IMAD.MOV.U32 R17, RZ, RZ, RZ ;  /* 0x000000ffff117224 */ /* 0x000fe400078e00ff */
[----:B------:R1:W5:Y:S04]  /*01a0*/  LDG.E R0, desc[UR10][R2.64] ;  /* 0x0000000a02007981 */ /* 0x000368000c1e1900 */
[----:B------:R2:W5:Y:S01]  /*01b0*/  LDG.E R15, desc[UR10][R4.64] ;  /* 0x0000000a040f7981 */ /* 0x000562000c1e1900 */
[----:B------:R-:W-:-:S02]  /*01c0*/  IMAD.MOV.U32 R14, RZ, RZ, RZ ;  /* 0x000000ffff0e7224 */ /* 0x000fc400078e00ff */
[----:B------:R-:W-:Y:S02]  /*01d0*/  VIADD R19, R1, 0xc ;  /* 0x0000000c01137836 */ /* 0x000fe40000000000 */
[----:B-1----:R-:W-:Y:S01]  /*01e0*/  IMAD.MOV.U32 R2, RZ, RZ, RZ ;  /* 0x000000ffff027224 */ /* 0x002fe200078e00ff */
[----:B0-----:R-:W-:Y:S02]  /*01f0*/  UIADD3 UR12, UP0, UPT, UR4, 0x1, URZ ;  /* 0x00000001040c7890 */ /* 0x001fe4000ff1e0ff */
[C---:B------:R-:W-:Y:S02]  /*0200*/  IMAD.WIDE.U32 R12, R16.reuse, UR4, R16 ;  /* 0x00000004100c7c25 */ /* 0x040fe4000f8e0010 */
[----:B------:R-:W-:Y:S02]  /*0210*/  UIADD3.X UR13, UPT, UPT, URZ, UR5, URZ, UP0, !UPT ;  /* 0x00000005ff0d7290 */ /* 0x000fe400087fe4ff */
[----:B------:R-:W-:Y:S01]  /*0220*/  IMAD R3, R16, UR5, R13 ;  /* 0x0000000510037c24 */ /* 0x000fe2000f8e020d */
[----:B------:R-:W-:-:S02]  /*0230*/  UISETP.GT.U32.AND UP0, UPT, UR12, 0x1, UPT ;  /* 0x000000010c00788c */ /* 0x000fc4000bf04070 */
[----:B------:R-:W-:Y:S02]  /*0240*/  UISETP.GE.U32.AND UP1, UPT, UR12, 0x4, UPT ;  /* 0x000000040c00788c */ /* 0x000fe4000bf26070 */
[----:B------:R-:W-:-:S04]  /*0250*/  UISETP.GT.U32.AND.EX UP0, UPT, UR13, URZ, UPT, UP0 ;  /* 0x000000ff0d00728c */ /* 0x000fc8000bf04100 */
[----:B------:R-:W-:Y:S02]  /*0260*/  USEL UR6, UR12, 0x1, UP0 ;  /* 0x000000010c067887 */ /* 0x000fe40008000000 */
[----:B------:R-:W-:Y:S02]  /*0270*/  USEL UR7, UR13, URZ, UP0 ;  /* 0x000000ff0d077287 */ /* 0x000fe40008000000 */
[----:B------:R-:W-:Y:S02]  /*0280*/  UISETP.GE.U32.AND.EX UP0, UPT, UR13, URZ, UPT, UP1 ;  /* 0x000000ff0d00728c */ /* 0x000fe4000bf06110 */
[----:B------:R-:W-:-:S07]  /*0290*/  ULOP3.LUT UR9, UR6, 0x3, URZ, 0xc0, !UPT ;  /* 0x0000000306097892 */ /* 0x000fce000f8ec0ff */
[----:B--2---:R-:W-:Y:S05]  /*02a0*/  BRA.U !UP0, `(.L_x_0) ;  /* 0x0000000508b07547 */ /* 0x004fea000b800000 */
[----:B------:R-:W-:Y:S01]  /*02b0*/  ULOP3.LUT UR4, UR6, 0xfffffffc, URZ, 0xc0, !UPT ;  /* 0xfffffffc06047892 */ /* 0x000fe2000f8ec0ff */
[----:B------:R-:W-:Y:S01]  /*02c0*/  IMAD.U32 R14, RZ, RZ, UR7 ;  /* 0x00000007ff0e7e24 */ /* 0x000fe2000f8e00ff */
[----:B------:R-:W0:Y:S01]  /*02d0*/  LDCU.64 UR14, c[0x0][0x388] ;  /* 0x00007100ff0e77ac */ /* 0x000e220008000a00 */
[----:B------:R-:W-:Y:S02]  /*02e0*/  IMAD.MOV.U32 R21, RZ, RZ, RZ ;  /* 0x000000ffff157224 */ /* 0x000fe400078e00ff */
[----:B------:R-:W-:Y:S01]  /*02f0*/  IMAD.MOV.U32 R23, RZ, RZ, RZ ;  /* 0x000000ffff177224 */ /* 0x000fe200078e00ff */
[----:B------:R-:W-:Y:S02]  /*0300*/  UISETP.GT.U32.AND UP1, UPT, UR4, URZ, UPT ;  /* 0x000000ff0400728c */ /* 0x000fe4000bf24070 */
[----:B------:R-:W-:Y:S02]  /*0310*/  IMAD.U32 R2, RZ, RZ, UR4 ;  /* 0x00000004ff027e24 */ /* 0x000fe4000f8e00ff */
[----:B------:R-:W-:-:S09]  /*0320*/  UISETP.GT.AND.EX UP1, UPT, UR7, URZ, UPT, UP1 ;  /* 0x000000ff0700728c */ /* 0x000fd2000bf24310 */
[----:B------:R-:W-:Y:S05]  /*0330*/  BRA.U !UP1, `(.L_x_1) ;  /* 0x0000000509447547 */ /* 0x000fea000b800000 */
[----:B------:R-:W-:-:S04]  /*0340*/  IADD3 R4, P0, PT, -R21, R2, RZ ;  /* 0x0000000215047210 */ /* 0x000fc80007f1e1ff */
[----:B------:R-:W-:Y:S01]  /*0350*/  ISETP.GT.U32.AND P1, PT, R4, 0xc, PT ;  /* 0x0000000c0400780c */ /* 0x000fe20003f24070 */
[----:B------:R-:W-:Y:S01]  /*0360*/  IMAD.X R4, R14, 0x1, ~R23, P0 ;  /* 0x000000010e047824 */ /* 0x000fe200000e0e17 */
[----:B------:R-:W-:-:S04]  /*0370*/  PLOP3.LUT P0, PT, PT, PT, PT, 0x80, 0x8 ;  /* 0x000000000008781c */ /* 0x000fc80003f0f070 */
[----:B------:R-:W-:-:S13]  /*0380*/  ISETP.GT.AND.EX P1, PT, R4, RZ, PT, P1 ;  /* 0x000000ff0400720c */ /* 0x000fda0003f24310 */
[----:B------:R-:W-:Y:S05]  /*0390*/  @!P1 BRA `(.L_x_2) ;  /* 0x0000000000ac9947 */ /* 0x000fea0003800000 */
[----:B------:R-:W-:Y:S01]  /*03a0*/  IADD3 R22, P1, PT, R2, -0xc, RZ ;  /* 0xfffffff402167810 */ /* 0x000fe20007f3e0ff */
[----:B------:R-:W1:Y:S01]  /*03b0*/  LDCU.64 UR4, c[0x0][0x388] ;  /* 0x00007100ff0477ac */ /* 0x000e620008000a00 */
[----:B------:R-:W-:Y:S02]  /*03c0*/  PLOP3.LUT P0, PT, PT, PT, PT, 0x8, 0x80 ;  /* 0x000000000080781c */ /* 0x000fe40003f0e170 */
[----:B------:R-:W-:-:S11]  /*03d0*/  IADD3.X R20, PT, PT, R14, -0x1, RZ, P1, !PT ;  /* 0xffffffff0e147810 */ /* 0x000fd60000ffe4ff */
.L_x_3:
[----:B------:R-:W-:-:S05]  /*03e0*/  IADD3 R4, P1, PT, R21, R12, RZ ;  /* 0x0000000c15047210 */ /* 0x000fca0007f3e0ff */
[----:B------:R-:W-:Y:S01]  /*03f0*/  IMAD.X R5, R23, 0x1, R3, P1 ;  /* 0x0000000117057824 */ /* 0x000fe200008e0603 */
[----:B-1----:R-:W-:-:S04]  /*0400*/  LEA R10, P1, R4, UR4, 0x1 ;  /* 0x00000004040a7c11 */ /* 0x002fc8000f8208ff */
[----:B------:R-:W-:-:S05]  /*0410*/  LEA.HI.X R11, R4, UR5, R5, 0x1, P1 ;  /* 0x00000005040b7c11 */ /* 0x000fca00088f0c05 */
[----:B------:R-:W2:Y:S04]  /*0420*/  LDG.E.U16 R4, desc[UR10][R10.64+0x4] ;  /* 0x0000040a0a047981 */ /* 0x000ea8000c1e1500 */
[----:B------:R-:W2:Y:S04]  /*0430*/  LDG.E.U16 R5, desc[UR10][R10.64+0x6] ;  /* 0x0000060a0a057981 */ /* 0x000ea8000c1e1500 */
[----:B------:R-:W3:Y:S04]  /*0440*/  LDG.E.U16 R7, desc[UR10][R10.64+0x8] ;  /* 0x0000080a0a077981 */ /* 0x000ee8000c1e1500 */
[----:B------:R-:W3:Y:S04]  /*0450*/  LDG.E.U16 R6, desc[UR10][R10.64+0xa] ;  /* 0x00000a0a0a067981 */ /* 0x000ee8000c1e1500 */
[----:B------:R-:W4:Y:S04]  /*0460*/  LDG.E.U16 R9, desc[UR10][R10.64+0xc] ;  /* 0x00000c0a0a097981 */ /* 0x000f28000c1e1500 */
[----:B------:R-:W4:Y:S04]  /*0470*/  LDG.E.U16 R27, desc[UR10][R10.64+0x10] ;  /* 0x0000100a0a1b7981 */ /* 0x000f28000c1e1500 */
[----:B------:R-:W4:Y:S04]  /*0480*/  LDG.E.U16 R8, desc[UR10][R10.64+0x12] ;  /* 0x0000120a0a087981 */ /* 0x000f28000c1e1500 */
[----:B------:R-:W4:Y:S04]  /*0490*/  LDG.E.U16 R26, desc[UR10][R10.64+0x14] ;  /* 0x0000140a0a1a7981 */ /* 0x000f28000c1e1500 */
[----:B------:R-:W4:Y:S04]  /*04a0*/  LDG.E.U16 R25, desc[UR10][R10.64+0x16] ;  /* 0x0000160a0a197981 */ /* 0x000f28000c1e1500 */
[----:B------:R-:W4:Y:S04]  /*04b0*/  LDG.E.U16 R24, desc[UR10][R10.64] ;  /* 0x0000000a0a187981 */ /* 0x000f28000c1e1500 */
[----:B------:R-:W4:Y:S01]  /*04c0*/  LDG.E.U16 R28, desc[UR10][R10.64+0x1e] ;  /* 0x00001e0a0a1c7981 */ /* 0x000f22000c1e1500 */
[----:B--2---:R-:W-:-:S02]  /*04d0*/  PRMT R4, R4, 0x5410, R5 ;  /* 0x0000541004047816 */ /* 0x004fc40000000005 */
[----:B---3--:R-:W-:Y:S02]  /*04e0*/  PRMT R5, R7, 0x5410, R6 ;  /* 0x0000541007057816 */ /* 0x008fe40000000006 */
[----:B------:R-:W4:Y:S02]  /*04f0*/  LDG.E.U16 R7, desc[UR10][R10.64+0xe] ;  /* 0x00000e0a0a077981 */ /* 0x000f24000c1e1500 */
[----:B----4-:R-:W-:Y:S02]  /*0500*/  PRMT R6, R9, 0x5410, R7 ;  /* 0x0000541009067816 */ /* 0x010fe40000000007 */
[----:B------:R-:W-:Y:S01]  /*0510*/  PRMT R7, R27, 0x5410, R8 ;  /* 0x000054101b077816 */ /* 0x000fe20000000008 */
[----:B------:R-:W2:Y:S01]  /*0520*/  LDG.E.U16 R9, desc[UR10][R10.64+0x2] ;  /* 0x0000020a0a097981 */ /* 0x000ea2000c1e1500 */
[----:B------:R-:W-:-:S03]  /*0530*/  PRMT R8, R26, 0x5410, R25 ;  /* 0x000054101a087816 */ /* 0x000fc60000000019 */
[----:B------:R-:W3:Y:S04]  /*0540*/  LDG.E.U16 R27, desc[UR10][R10.64+0x18] ;  /* 0x0000180a0a1b7981 */ /* 0x000ee8000c1e1500 */
[----:B------:R-:W3:Y:S04]  /*0550*/  LDG.E.U16 R26, desc[UR10][R10.64+0x1a] ;  /* 0x00001a0a0a1a7981 */ /* 0x000ee8000c1e1500 */
[----:B------:R-:W4:Y:S01]  /*0560*/  LDG.E.U16 R25, desc[UR10][R10.64+0x1c] ;  /* 0x00001c0a0a197981 */ /* 0x000f22000c1e1500 */
[----:B--2---:R-:W-:Y:S02]  /*0570*/  PRMT R24, R24, 0x5410, R9 ;  /* 0x0000541018187816 */ /* 0x004fe40000000009 */
[----:B---3--:R-:W-:Y:S01]  /*0580*/  PRMT R9, R27, 0x5410, R26 ;  /* 0x000054101b097816 */ /* 0x008fe2000000001a */
[C---:B------:R-:W-:Y:S01]  /*0590*/  IMAD.U32 R27, R21.reuse, 0x2, R1 ;  /* 0x00000002151b7824 */ /* 0x040fe200078e0001 */
[----:B------:R-:W-:-:S02]  /*05a0*/  IADD3 R21, P1, PT, R21, 0x10, RZ ;  /* 0x0000001015157810 */ /* 0x000fc40007f3e0ff */
[----:B----4-:R-:W-:Y:S02]  /*05b0*/  PRMT R25, R25, 0x5410, R28 ;  /* 0x0000541019197816 */ /* 0x010fe4000000001c */
[----:B------:R2:W-:Y:S01]  /*05c0*/  STL.64 [R27+0x10], R4 ;  /* 0x000010041b007387 */ /* 0x0005e20000100a00 */
[----:B------:R-:W-:Y:S01]  /*05d0*/  IMAD.X R23, RZ, RZ, R23, P1 ;  /* 0x000000ffff177224 */ /* 0x000fe200008e0617 */
[----:B------:R-:W-:Y:S02]  /*05e0*/  ISETP.GE.U32.AND P1, PT, R21, R22, PT ;  /* 0x000000161500720c */ /* 0x000fe40003f26070 */
[----:B------:R2:W-:Y:S04]  /*05f0*/  STL.64 [R27+0x18], R6 ;  /* 0x000018061b007387 */ /* 0x0005e80000100a00 */
[----:B------:R2:W-:Y:S04]  /*0600*/  STL.64 [R27+0x20], R8 ;  /* 0x000020081b007387 */ /* 0x0005e80000100a00 */
[----:B------:R2:W-:Y:S04]  /*0610*/  STL [R27+0xc], R24 ;  /* 0x00000c181b007387 */ /* 0x0005e80000100800 */
[----:B------:R2:W-:Y:S01]  /*0620*/  STL [R27+0x28], R25 ;  /* 0x000028191b007387 */ /* 0x0005e20000100800 */
[----:B------:R-:W-:-:S13]  /*0630*/  ISETP.GE.AND.EX P1, PT, R23, R20, PT, P1 ;  /* 0x000000141700720c */ /* 0x000fda0003f26310 */
[----:B--2---:R-:W-:Y:S05]  /*0640*/  @!P1 BRA `(.L_x_3) ;  /* 0xfffffffc00649947 */ /* 0x004fea000383ffff */
.L_x_2:
[----:B------:R-:W-:-:S04]  /*0650*/  IADD3 R4, P2, PT, -R21, R2, RZ ;  /* 0x0000000215047210 */ /* 0x000fc80007f5e1ff */
[----:B------:R-:W-:Y:S01]  /*0660*/  ISETP.GT.U32.AND P1, PT, R4, 0x4, PT ;  /* 0x000000040400780c */ /* 0x000fe20003f24070 */
[----:B------:R-:W-:-:S05]  /*0670*/  IMAD.X R4, R14, 0x1, ~R23, P2 ;  /* 0x000000010e047824 */ /* 0x000fca00010e0e17 */
[----:B------:R-:W-:-:S13]  /*0680*/  ISETP.GT.AND.EX P1, PT, R4, RZ, PT, P1 ;  /* 0x000000ff0400720c */ /* 0x000fda0003f24310 */
[----:B------:R-:W-:Y:S05]  /*0690*/  @!P1 BRA `(.L_x_4) ;  /* 0x0000000000609947 */ /* 0x000fea0003800000 */
[----:B------:R-:W1:Y:S01]  /*06a0*/  LDCU.64 UR4, c[0x0][0x388] ;  /* 0x00007100ff0477ac */ /* 0x000e620008000a00 */
        /* <DEDUP_REMOVED lines=11> */
[----:B------:R2:W4:Y:S01]  /*0760*/  LDG.E.U16 R22, desc[UR10][R4.64+0xe] ;  /* 0x00000e0a04167981 */ /* 0x000522000c1e1500 */
[----:B------:R-:W-:-:S02]  /*0770*/  PLOP3.LUT P0, PT, PT, PT, PT, 0x8, 0x80 ;  /* 0x000000000080781c */ /* 0x000fc40003f0e170 */
[----:B--2---:R-:W-:Y:S02]  /*0780*/  PRMT R5, R6, 0x5410, R7 ;  /* 0x0000541006057816 */ /* 0x004fe40000000007 */
[----:B---3--:R-:W-:Y:S01]  /*0790*/  PRMT R6, R8, 0x5410, R9 ;  /* 0x0000541008067816 */ /* 0x008fe20000000009 */
[C---:B------:R-:W-:Y:S01]  /*07a0*/  IMAD.U32 R8, R21.reuse, 0x2, R1 ;  /* 0x0000000215087824 */ /* 0x040fe200078e0001 */
[----:B------:R-:W-:-:S04]  /*07b0*/  IADD3 R21, P1, PT, R21, 0x8, RZ ;  /* 0x0000000815157810 */ /* 0x000fc80007f3e0ff */
[----:B------:R1:W-:Y:S01]  /*07c0*/  STL [R8+0xc], R5 ;  /* 0x00000c0508007387 */ /* 0x0003e20000100800 */
[----:B------:R-:W-:Y:S01]  /*07d0*/  IMAD.X R23, RZ, RZ, R23, P1 ;  /* 0x000000ffff177224 */ /* 0x000fe200008e0617 */
[----:B----4-:R-:W-:-:S05]  /*07e0*/  PRMT R7, R10, 0x5410, R11 ;  /* 0x000054100a077816 */ /* 0x010fca000000000b */
[----:B------:R1:W-:Y:S01]  /*07f0*/  STL.64 [R8+0x10], R6 ;  /* 0x0000100608007387 */ /* 0x0003e20000100a00 */
[----:B------:R-:W-:-:S05]  /*0800*/  PRMT R20, R20, 0x5410, R22 ;  /* 0x0000541014147816 */ /* 0x000fca0000000016 */
[----:B------:R1:W-:Y:S02]  /*0810*/  STL [R8+0x18], R20 ;  /* 0x0000181408007387 */ /* 0x0003e40000100800 */
.L_x_4:
[----:B------:R-:W-:-:S04]  /*0820*/  ISETP.NE.U32.AND P1, PT, R21, R2, PT ;  /* 0x000000021500720c */ /* 0x000fc80003f25070 */
[----:B------:R-:W-:-:S13]  /*0830*/  ISETP.NE.OR.EX P0, PT, R23, R14, P0, P1 ;  /* 0x0000000e1700720c */ /* 0x000fda0000705710 */
[----:B------:R-:W-:Y:S05]  /*0840*/  @!P0 BRA `(.L_x_0) ;  /* 0x0000000000488947 */ /* 0x000fea0003800000 */
.L_x_1:
[----:B-1----:R-:W-:-:S05]  /*0850*/  IADD3 R5, P0, PT, R21, R12, RZ ;  /* 0x0000000c15057210 */ /* 0x002fca0007f1e0ff */
[----:B------:R-:W-:Y:S01]  /*0860*/  IMAD.X R6, R23, 0x1, R3, P0 ;  /* 0x0000000117067824 */ /* 0x000fe200000e0603 */
[----:B0-----:R-:W-:-:S04]  /*0870*/  LEA R4, P0, R5, UR14, 0x1 ;  /* 0x0000000e05047c11 */ /* 0x001fc8000f8008ff */
[----:B------:R-:W-:-:S05]  /*0880*/  LEA.HI.X R5, R5, UR15, R6, 0x1, P0 ;  /* 0x0000000f05057c11 */ /* 0x000fca00080f0c06 */
[----:B------:R-:W2:Y:S04]  /*0890*/  LDG.E.U16 R6, desc[UR10][R4.64] ;  /* 0x0000000a04067981 */ /* 0x000ea8000c1e1500 */
[----:B------:R-:W2:Y:S04]  /*08a0*/  LDG.E.U16 R7, desc[UR10][R4.64+0x2] ;  /* 0x0000020a04077981 */ /* 0x000ea8000c1e1500 */
[----:B------:R-:W3:Y:S04]  /*08b0*/  LDG.E.U16 R8, desc[UR10][R4.64+0x4] ;  /* 0x0000040a04087981 */ /* 0x000ee8000c1e1500 */
[----:B------:R2:W3:Y:S02]  /*08c0*/  LDG.E.U16 R9, desc[UR10][R4.64+0x6] ;  /* 0x0000060a04097981 */ /* 0x0004e4000c1e1500 */
[----:B--2---:R-:W-:Y:S01]  /*08d0*/  PRMT R5, R6, 0x5410, R7 ;  /* 0x0000541006057816 */ /* 0x004fe20000000007 */
[C---:B------:R-:W-:Y:S01]  /*08e0*/  IMAD.U32 R6, R21.reuse, 0x2, R1 ;  /* 0x0000000215067824 */ /* 0x040fe200078e0001 */
[----:B------:R-:W-:-:S04]  /*08f0*/  IADD3 R21, P0, PT, R21, 0x4, RZ ;  /* 0x0000000415157810 */ /* 0x000fc80007f1e0ff */
[----:B------:R2:W-:Y:S01]  /*0900*/  STL [R6+0xc], R5 ;  /* 0x00000c0506007387 */ /* 0x0005e20000100800 */
[----:B------:R-:W-:Y:S01]  /*0910*/  IMAD.X R23, RZ, RZ, R23, P0 ;  /* 0x000000ffff177224 */ /* 0x000fe200000e0617 */
[----:B---3--:R-:W-:Y:S02]  /*0920*/  PRMT R8, R8, 0x5410, R9 ;  /* 0x0000541008087816 */ /* 0x008fe40000000009 */
[----:B------:R-:W-:-:S03]  /*0930*/  ISETP.NE.U32.AND P0, PT, R21, R2, PT ;  /* 0x000000021500720c */ /* 0x000fc60003f05070 */
[----:B------:R2:W-:Y:S01]  /*0940*/  STL [R6+0x10], R8 ;  /* 0x0000100806007387 */ /* 0x0005e20000100800 */
[----:B------:R-:W-:-:S13]  /*0950*/  ISETP.NE.AND.EX P0, PT, R23, R14, PT, P0 ;  /* 0x0000000e1700720c */ /* 0x000fda0003f05300 */
[----:B--2---:R-:W-:Y:S05]  /*0960*/  @P0 BRA `(.L_x_1) ;  /* 0xfffffffc00b80947 */ /* 0x004fea000383ffff */
.L_x_0:
[----:B------:R-:W-:Y:S01]  /*0970*/  UISETP.NE.U32.AND UP1, UPT, UR9, URZ, UPT ;  /* 0x000000ff0900728c */ /* 0x000fe2000bf25070 */
[----:B-1----:R-:W-:Y:S02]  /*0980*/  IMAD.MOV.U32 R5, RZ, RZ, 0x1 ;  /* 0x00000001ff057424 */ /* 0x002fe400078e00ff */
[----:B------:R-:W-:Y:S01]  /*0990*/  IMAD.MOV.U32 R7, RZ, RZ, -0x1 ;  /* 0xffffffffff077424 */ /* 0x000fe200078e00ff */
[----:B------:R-:W-:Y:S01]  /*09a0*/  UISETP.NE.AND.EX UP1, UPT, URZ, URZ, UPT, UP1 ;  /* 0x000000ffff00728c */ /* 0x000fe2000bf25310 */
[----:B------:R-:W-:Y:S02]  /*09b0*/  IMAD.MOV.U32 R4, RZ, RZ, RZ ;  /* 0x000000ffff047224 */ /* 0x000fe400078e00ff */
[----:B------:R-:W-:Y:S02]  /*09c0*/  IMAD.MOV.U32 R6, RZ, RZ, RZ ;  /* 0x000000ffff067224 */ /* 0x000fe400078e00ff */
[----:B------:R-:W-:Y:S02]  /*09d0*/  IMAD.MOV.U32 R8, RZ, RZ, 0x1 ;  /* 0x00000001ff087424 */ /* 0x000fe400078e00ff */
[----:B------:R-:W-:-:S02]  /*09e0*/  IMAD.MOV.U32 R10, RZ, RZ, -0x1 ;  /* 0xffffffffff0a7424 */ /* 0x000fc400078e00ff */
[----:B------:R-:W-:Y:S02]  /*09f0*/  IMAD.MOV.U32 R9, RZ, RZ, RZ ;  /* 0x000000ffff097224 */ /* 0x000fe400078e00ff */
[----:B------:R-:W-:Y:S01]  /*0a00*/  IMAD.MOV.U32 R11, RZ, RZ, RZ ;  /* 0x000000ffff0b7224 */ /* 0x000fe200078e00ff */
[----:B------:R-:W-:Y:S06]  /*0a10*/  BRA.U !UP1, `(.L_x_5) ;  /* 0x0000000109447547 */ /* 0x000fec000b800000 */
[----:B0-----:R-:W0:Y:S01]  /*0a20*/  LDCU.64 UR14, c[0x0][0x388] ;  /* 0x00007100ff0e77ac */ /* 0x001e220008000a00 */
[----:B------:R-:W-:Y:S01]  /*0a30*/  UMOV UR4, URZ ;  /* 0x000000ff00047c82 */ /* 0x000fe20008000000 */
[----:B------:R-:W-:-:S05]  /*0a40*/  UMOV UR5, URZ ;  /* 0x000000ff00057c82 */ /* 0x000fca0008000000 */
.L_x_6:
[----:B------:R-:W-:-:S05]  /*0a50*/  IADD3 R21, P0, PT, R2, R12, RZ ;  /* 0x0000000c02157210 */ /* 0x000fca0007f1e0ff */
[----:B------:R-:W-:Y:S01]  /*0a60*/  IMAD.X R22, R14, 0x1, R3, P0 ;  /* 0x000000010e167824 */ /* 0x000fe200000e0603 */
[----:B01----:R-:W-:-:S04]  /*0a70*/  LEA R20, P0, R21, UR14, 0x1 ;  /* 0x0000000e15147c11 */ /* 0x003fc8000f8008ff */
[----:B------:R-:W-:-:S05]  /*0a80*/  LEA.HI.X R21, R21, UR15, R22, 0x1, P0 ;  /* 0x0000000f15157c11 */ /* 0x000fca00080f0c16 */
[----:B------:R-:W2:Y:S01]  /*0a90*/  LDG.E.U16 R20, desc[UR10][R20.64] ;  /* 0x0000000a14147981 */ /* 0x000ea2000c1e1500 */
[C---:B------:R-:W-:Y:S01]  /*0aa0*/  IMAD.U32 R23, R2.reuse, 0x2, R1 ;  /* 0x0000000202177824 */ /* 0x040fe200078e0001 */
[----:B------:R-:W-:Y:S01]  /*0ab0*/  UIADD3 UR4, UP2, UPT, UR4, 0x1, URZ ;  /* 0x0000000104047890 */ /* 0x000fe2000ff5e0ff */
[----:B------:R-:W-:-:S03]  /*0ac0*/  IADD3 R2, P0, PT, R2, 0x1, RZ ;  /* 0x0000000102027810 */ /* 0x000fc60007f1e0ff */
[----:B------:R-:W-:Y:S02]  /*0ad0*/  UIADD3.X UR5, UPT, UPT, URZ, UR5, URZ, UP2, !UPT ;  /* 0x00000005ff057290 */ /* 0x000fe400097fe4ff */
[----:B------:R-:W-:Y:S01]  /*0ae0*/  UISETP.NE.U32.AND UP2, UPT, UR4, UR9, UPT ;  /* 0x000000090400728c */ /* 0x000fe2000bf45070 */
[----:B------:R-:W-:-:S03]  /*0af0*/  IMAD.X R14, RZ, RZ, R14, P0 ;  /* 0x000000ffff0e7224 */ /* 0x000fc600000e060e */
[----:B------:R-:W-:Y:S01]  /*0b00*/  UISETP.NE.AND.EX UP2, UPT, UR5, URZ, UPT, UP2 ;  /* 0x000000ff0500728c */ /* 0x000fe2000bf45320 */
[----:B--2---:R1:W-:Y:S08]  /*0b10*/  STL.U16 [R23+0xc], R20 ;  /* 0x00000c1417007387 */ /* 0x0043f00000100400 */
[----:B------:R-:W-:Y:S05]  /*0b20*/  BRA.U UP2, `(.L_x_6) ;  /* 0xfffffffd02c87547 */ /* 0x000fea000b83ffff */
.L_x_5:
[----:B------:R2:W-:Y:S01]  /*0b30*/  STL.128 [R1+0x20], R4 ;  /* 0x0000200401007387 */ /* 0x0005e20000100c00 */
[----:B------:R-:W-:Y:S01]  /*0b40*/  BSSY.RECONVERGENT B0, `(.L_x_7) ;  /* 0x00000ff000007945 */ /* 0x000fe20003800200 */
[----:B------:R-:W-:Y:S01]  /*0b50*/  IMAD.MOV.U32 R21, RZ, RZ, 0x1 ;  /* 0x00000001ff157424 */ /* 0x000fe200078e00ff */
[----:B------:R-:W-:Y:S01]  /*0b60*/  CS2R R12, SRZ ;  /* 0x00000000000c7805 */ /* 0x000fe2000001ff00 */
[----:B------:R2:W-:Y:S01]  /*0b70*/  STL.128 [R1+0x30], R8 ;  /* 0x0000300801007387 */ /* 0x0005e20000100c00 */
[----:B------:R-:W-:Y:S01]  /*0b80*/  VIADD R14, R1, 0x10 ;  /* 0x00000010010e7836 */ /* 0x000fe20000000000 */
[----:B------:R-:W-:Y:S01]  /*0b90*/  ULOP3.LUT UR8, UR6, 0xfffffffc, URZ, 0xc0, !UPT ;  /* 0xfffffffc06087892 */ /* 0x000fe2000f8ec0ff */
[----:B------:R-:W-:Y:S02]  /*0ba0*/  IMAD.MOV.U32 R3, RZ, RZ, R16 ;  /* 0x000000ffff037224 */ /* 0x000fe400078e0010 */
[----:B------:R-:W-:Y:S02]  /*0bb0*/  IMAD.MOV.U32 R2, RZ, RZ, RZ ;  /* 0x000000ffff027224 */ /* 0x000fe400078e00ff */
[----:B-1----:R-:W-:-:S07]  /*0bc0*/  IMAD.MOV.U32 R20, RZ, RZ, RZ ;  /* 0x000000ffff147224 */ /* 0x002fce00078e00ff */
.L_x_22:
[----:B-1234-:R-:W1:Y:S01]  /*0bd0*/  LDC.64 R4, c[0x0][0x380] ;  /* 0x0000e000ff047b82 */ /* 0x01ee620000000a00 */
[----:B-----5:R-:W-:Y:S01]  /*0be0*/  SHF.R.S32.HI R8, RZ, 0x1f, R15 ;  /* 0x0000001fff087819 */ /* 0x020fe2000001140f */
[----:B------:R-:W-:Y:S01]  /*0bf0*/  BSSY.RELIABLE B1, `(.L_x_8) ;  /* 0x00000f2000017945 */ /* 0x000fe20003800100 */
[----:B------:R-:W-:Y:S02]  /*0c00*/  SHF.R.S32.HI R6, RZ, 0x1f, R0 ;  /* 0x0000001fff067819 */ /* 0x000fe40000011400 */
[-C--:B-1----:R-:W-:Y:S02]  /*0c10*/  ISETP.NE.U32.AND P0, PT, R15, R4.reuse, PT ;  /* 0x000000040f00720c */ /* 0x082fe40003f05070 */
[----:B------:R-:W-:Y:S02]  /*0c20*/  ISETP.NE.U32.AND P1, PT, R0, R4, PT ;  /* 0x000000040000720c */ /* 0x000fe40003f25070 */
[----:B------:R-:W-:-:S04]  /*0c30*/  ISETP.NE.AND.EX P0, PT, R8, R5, PT, P0 ;  /* 0x000000050800720c */ /* 0x000fc80003f05300 */
[----:B------:R-:W-:-:S13]  /*0c40*/  ISETP.NE.OR.EX P0, PT, R6, R5, P0, P1 ;  /* 0x000000050600720c */ /* 0x000fda0000705710 */
[----:B------:R-:W-:-:S05]  /*0c50*/  @!P0 IADD3 R12, P1, PT, R12, 0x1, RZ ;  /* 0x000000010c0c8810 */ /* 0x000fca0007f3e0ff */
[----:B------:R-:W-:Y:S01]  /*0c60*/  @!P0 IMAD.X R13, RZ, RZ, R13, P1 ;  /* 0x000000ffff0d8224 */ /* 0x000fe200008e060d */
[----:B------:R-:W-:Y:S07]  /*0c70*/  @!P0 BRA `(.L_x_9) ;  /* 0x0000000000d48947 */ /* 0x000fee0003800000 */
[----:B------:R-:W-:Y:S02]  /*0c80*/  LOP3.LUT P0, RZ, R21, 0xff, RZ, 0xc0, !PT ;  /* 0x000000ff15ff7812 */ /* 0x000fe4000780c0ff */
[----:B------:R-:W-:Y:S02]  /*0c90*/  SHF.R.U32.HI R6, RZ, 0x3, R20 ;  /* 0x00000003ff067819 */ /* 0x000fe40000011614 */
[----:B------:R-:W-:-:S03]  /*0ca0*/  LOP3.LUT R9, R20, 0x7, RZ, 0xc0, !PT ;  /* 0x0000000714097812 */ /* 0x000fc600078ec0ff */
[----:B------:R-:W-:-:S06]  /*0cb0*/  IMAD R6, R6, 0x2, R1 ;  /* 0x0000000206067824 */ /* 0x000fcc00078e0201 */
[----:B------:R-:W-:Y:S05]  /*0cc0*/  @!P0 BRA `(.L_x_10) ;  /* 0x00000000000c8947 */ /* 0x000fea0003800000 */
[----:B------:R1:W5:Y:S01]  /*0cd0*/  LDL.U16 R7, [R6] ;  /* 0x0000000006077983 */ /* 0x0003620000100400 */
[----:B------:R-:W-:Y:S01]  /*0ce0*/  IMAD.MOV.U32 R8, RZ, RZ, RZ ;  /* 0x000000ffff087224 */ /* 0x000fe200078e00ff */
[----:B------:R-:W-:Y:S06]  /*0cf0*/  BRA `(.L_x_11) ;  /* 0x0000000000207947 */ /* 0x000fec0003800000 */
.L_x_10:
[----:B------:R-:W2:Y:S01]  /*0d00*/  LDL.U16 R10, [R6] ;  /* 0x00000000060a7983 */ /* 0x000ea20000100400 */
[----:B------:R-:W-:-:S05]  /*0d10*/  IMAD.SHL.U32 R7, R9, 0x2, RZ ;  /* 0x0000000209077824 */ /* 0x000fca00078e00ff */
[----:B--2---:R-:W-:-:S04]  /*0d20*/  SHF.R.U32.HI R7, RZ, R7, R10 ;  /* 0x00000007ff077219 */ /* 0x004fc8000001160a */
[----:B------:R-:W-:-:S04]  /*0d30*/  LOP3.LUT R7, R7, 0x3, RZ, 0xc0, !PT ;  /* 0x0000000307077812 */ /* 0x000fc800078ec0ff */
[----:B------:R-:W-:-:S13]  /*0d40*/  ISETP.NE.AND P0, PT, R7, 0x3, PT ;  /* 0x000000030700780c */ /* 0x000fda0003f05270 */
[----:B------:R-:W-:Y:S05]  /*0d50*/  @!P0 BRA `(.L_x_9) ;  /* 0x00000000009c8947 */ /* 0x000fea0003800000 */
[----:B------:R-:W-:Y:S01]  /*0d60*/  VIADD R8, R7, 0x1 ;  /* 0x0000000107087836 */ /* 0x000fe20000000000 */
[----:B------:R-:W-:-:S07]  /*0d70*/  PRMT R7, R10, 0x7610, R7 ;  /* 0x000076100a077816 */ /* 0x000fce0000000007 */
.L_x_11:
[----:B------:R-:W-:Y:S02]  /*0d80*/  IMAD.SHL.U32 R9, R9, 0x2, RZ ;  /* 0x0000000209097824 */ /* 0x000fe400078e00ff */
[----:B------:R-:W-:-:S03]  /*0d90*/  IMAD.MOV.U32 R10, RZ, RZ, 0x3 ;  /* 0x00000003ff0a7424 */ /* 0x000fc600078e00ff */
[----:B------:R-:W-:-:S04]  /*0da0*/  ISETP.GT.U32.AND P0, PT, R9, 0xffff, PT ;  /* 0x0000ffff0900780c */ /* 0x000fc80003f04070 */
[----:B------:R-:W-:-:S04]  /*0db0*/  SEL R9, R9, 0xffff, !P0 ;  /* 0x0000ffff09097807 */ /* 0x000fc80004000000 */
[----:B------:R-:W-:-:S04]  /*0dc0*/  LOP3.LUT R9, R9, 0xffff, RZ, 0xc0, !PT ;  /* 0x0000ffff09097812 */ /* 0x000fc800078ec0ff */
[-C--:B------:R-:W-:Y:S02]  /*0dd0*/  SHF.L.U32 R10, R10, R9.reuse, RZ ;  /* 0x000000090a0a7219 */ /* 0x080fe400000006ff */
[----:B------:R-:W-:-:S04]  /*0de0*/  SHF.L.U32 R9, R8, R9, RZ ;  /* 0x0000000908097219 */ /* 0x000fc800000006ff */
[----:B-----5:R-:W-:Y:S01]  /*0df0*/  LOP3.LUT R7, R9, R7, R10, 0xf4, !PT ;  /* 0x0000000709077212 */ /* 0x020fe200078ef40a */
[----:B------:R-:W-:-:S04]  /*0e00*/  IMAD R10, R8, 0x4, R1 ;  /* 0x00000004080a7824 */ /* 0x000fc800078e0201 */
[----:B------:R2:W-:Y:S04]  /*0e10*/  STL.U16 [R6], R7 ;  /* 0x0000000706007387 */ /* 0x0005e80000100400 */
[----:B------:R-:W3:Y:S04]  /*0e20*/  LDL R9, [R10+0x20] ;  /* 0x000020000a097983 */ /* 0x000ee80000100800 */
[----:B------:R-:W4:Y:S01]  /*0e30*/  LDL R8, [R10+0x30] ;  /* 0x000030000a087983 */ /* 0x000f220000100800 */
[----:B------:R-:W-:Y:S01]  /*0e40*/  BSSY.RECONVERGENT B2, `(.L_x_12) ;  /* 0x0000017000027945 */ /* 0x000fe20003800200 */
[----:B------:R-:W-:Y:S01]  /*0e50*/  PRMT R21, RZ, 0x7610, R21 ;  /* 0x00007610ff157816 */ /* 0x000fe20000000015 */
[----:B---3--:R-:W-:-:S02]  /*0e60*/  IMAD.IADD R22, R9, 0x1, R0 ;  /* 0x0000000109167824 */ /* 0x008fc400078e0200 */
[----:B----4-:R-:W-:-:S05]  /*0e70*/  IMAD.IADD R11, R15, 0x1, R8 ;  /* 0x000000010f0b7824 */ /* 0x010fca00078e0208 */
[----:B------:R-:W-:-:S04]  /*0e80*/  VIMNMX R9, PT, PT, R22, R11, !PT ;  /* 0x0000000b16097248 */ /* 0x000fc80007fe0100 */
[----:B------:R-:W-:Y:S02]  /*0e90*/  ISETP.GT.U32.AND P0, PT, R9, R4, PT ;  /* 0x000000040900720c */ /* 0x000fe40003f04070 */
[----:B------:R-:W-:Y:S02]  /*0ea0*/  SHF.R.S32.HI R8, RZ, 0x1f, R9 ;  /* 0x0000001fff087819 */ /* 0x000fe40000011409 */
[----:B------:R-:W-:Y:S02]  /*0eb0*/  VIMNMX R4, PT, PT, R22, R11, PT ;  /* 0x0000000b16047248 */ /* 0x000fe40003fe0100 */
[----:B------:R-:W-:-:S04]  /*0ec0*/  ISETP.GT.U32.AND.EX P0, PT, R8, R5, PT, P0 ;  /* 0x000000050800720c */ /* 0x000fc80003f04100 */
[----:B------:R-:W-:-:S13]  /*0ed0*/  ISETP.LT.OR P0, PT, R4, RZ, P0 ;  /* 0x000000ff0400720c */ /* 0x000fda0000701670 */
[----:B--2---:R-:W-:Y:S05]  /*0ee0*/  @P0 BRA `(.L_x_13) ;  /* 0x0000000000300947 */ /* 0x004fea0003800000 */
[----:B------:R-:W-:-:S05]  /*0ef0*/  IMAD R4, R22, 0x2, R19 ;  /* 0x0000000216047824 */ /* 0x000fca00078e0213 */
[----:B-1----:R-:W2:Y:S01]  /*0f00*/  LDL.U16 R6, [R4] ;  /* 0x0000000004067983 */ /* 0x002ea20000100400 */
[----:B------:R-:W-:-:S05]  /*0f10*/  IMAD.MOV.U32 R5, RZ, RZ, 0x1 ;  /* 0x00000001ff057424 */ /* 0x000fca00078e00ff */
[----:B------:R-:W-:-:S04]  /*0f20*/  SHF.L.U32 R5, R5, R11, RZ ;  /* 0x0000000b05057219 */ /* 0x000fc800000006ff */
[----:B--2---:R-:W-:-:S13]  /*0f30*/  LOP3.LUT P0, RZ, R5, R6, RZ, 0xc0, !PT ;  /* 0x0000000605ff7212 */ /* 0x004fda000780c0ff */
[----:B------:R-:W-:Y:S05]  /*0f40*/  @P0 BRA `(.L_x_13) ;  /* 0x0000000000180947 */ /* 0x000fea0003800000 */
[----:B------:R-:W-:Y:S01]  /*0f50*/  LOP3.LUT R5, R6, R5, RZ, 0xfc, !PT ;  /* 0x0000000506057212 */ /* 0x000fe200078efcff */
[----:B------:R-:W-:Y:S02]  /*0f60*/  IMAD.MOV.U32 R21, RZ, RZ, 0x1 ;  /* 0x00000001ff157424 */ /* 0x000fe400078e00ff */
[----:B------:R-:W-:Y:S02]  /*0f70*/  VIADD R20, R20, 0x1 ;  /* 0x0000000114147836 */ /* 0x000fe40000000000 */
[----:B------:R2:W-:Y:S01]  /*0f80*/  STL.U16 [R4], R5 ;  /* 0x0000000504007387 */ /* 0x0005e20000100400 */
[----:B------:R-:W-:Y:S02]  /*0f90*/  IMAD.MOV.U32 R0, RZ, RZ, R22 ;  /* 0x000000ffff007224 */ /* 0x000fe400078e0016 */
[----:B------:R-:W-:-:S07]  /*0fa0*/  IMAD.MOV.U32 R15, RZ, RZ, R11 ;  /* 0x000000ffff0f7224 */ /* 0x000fce00078e000b */
.L_x_13:
[----:B0-----:R-:W-:Y:S05]  /*0fb0*/  BSYNC.RECONVERGENT B2 ;  /* 0x0000000000027941 */ /* 0x001fea0003800200 */
.L_x_12:
[----:B------:R-:W-:Y:S05]  /*0fc0*/  BRA `(.L_x_14) ;  /* 0x0000000800d07947 */ /* 0x000fea0003800000 */
.L_x_9:
[----:B------:R-:W-:-:S13]  /*0fd0*/  ISETP.NE.AND P0, PT, R20, RZ, PT ;  /* 0x000000ff1400720c */ /* 0x000fda0003f05270 */
[----:B------:R-:W-:Y:S05]  /*0fe0*/  @!P0 BRA `(.L_x_15) ;  /* 0x0000000000588947 */ /* 0x000fea0003800000 */
[----:B------:R-:W-:-:S05]  /*0ff0*/  IMAD.U32 R10, R0, 0x2, R1 ;  /* 0x00000002000a7824 */ /* 0x000fca00078e0001 */
[----:B------:R-:W2:Y:S01]  /*1000*/  LDL.U16 R5, [R10+0xc] ;  /* 0x00000c000a057983 */ /* 0x000ea20000100400 */
[----:B------:R-:W-:Y:S02]  /*1010*/  VIADD R20, R20, 0xffffffff ;  /* 0xffffffff14147836 */ /* 0x000fe40000000000 */
[----:B------:R-:W-:-:S03]  /*1020*/  IMAD.MOV.U32 R4, RZ, RZ, 0x1 ;  /* 0x00000001ff047424 */ /* 0x000fc600078e00ff */
[----:B------:R-:W-:Y:S02]  /*1030*/  SHF.R.U32.HI R6, RZ, 0x3, R20 ;  /* 0x00000003ff067819 */ /* 0x000fe40000011614 */
[----:B------:R-:W-:-:S03]  /*1040*/  SHF.L.U32 R4, R4, R15, RZ ;  /* 0x0000000f04047219 */ /* 0x000fc600000006ff */
[----:B------:R-:W-:Y:S01]  /*1050*/  IMAD R6, R6, 0x2, R1 ;  /* 0x0000000206067824 */ /* 0x000fe200078e0201 */
[----:B--2---:R-:W-:-:S05]  /*1060*/  LOP3.LUT R5, R5, R4, RZ, 0x3c, !PT ;  /* 0x0000000405057212 */ /* 0x004fca00078e3cff */
[----:B------:R1:W-:Y:S04]  /*1070*/  STL.U16 [R10+0xc], R5 ;  /* 0x00000c050a007387 */ /* 0x0003e80000100400 */
[----:B------:R-:W2:Y:S01]  /*1080*/  LDL.U16 R6, [R6] ;  /* 0x0000000006067983 */ /* 0x000ea20000100400 */
[----:B------:R-:W-:-:S05]  /*1090*/  IMAD.SHL.U32 R4, R20, 0x2, RZ ;  /* 0x0000000214047824 */ /* 0x000fca00078e00ff */
[----:B------:R-:W-:-:S04]  /*10a0*/  LOP3.LUT R7, R4, 0xe, RZ, 0xc0, !PT ;  /* 0x0000000e04077812 */ /* 0x000fc800078ec0ff */
[----:B--2---:R-:W-:-:S05]  /*10b0*/  SHF.R.U32.HI R7, RZ, R7, R6 ;  /* 0x00000007ff077219 */ /* 0x004fca0000011606 */
[----:B------:R-:W-:-:S05]  /*10c0*/  IMAD.SHL.U32 R4, R7, 0x4, RZ ;  /* 0x0000000407047824 */ /* 0x000fca00078e00ff */
[----:B------:R-:W-:-:S05]  /*10d0*/  LOP3.LUT R4, R4, 0xc, RZ, 0xc0, !PT ;  /* 0x0000000c04047812 */ /* 0x000fca00078ec0ff */
[----:B------:R-:W-:-:S05]  /*10e0*/  IMAD.IADD R8, R1, 0x1, R4 ;  /* 0x0000000101087824 */ /* 0x000fca00078e0204 */
[----:B------:R-:W2:Y:S04]  /*10f0*/  LDL R7, [R8+0x20] ;  /* 0x0000200008077983 */ /* 0x000ea80000100800 */
[----:B------:R-:W3:Y:S01]  /*1100*/  LDL R4, [R8+0x30] ;  /* 0x0000300008047983 */ /* 0x000ee20000100800 */
[----:B------:R-:W-:Y:S01]  /*1110*/  PRMT R21, RZ, 0x7610, R21 ;  /* 0x00007610ff157816 */ /* 0x000fe20000000015 */
[----:B--2---:R-:W-:Y:S02]  /*1120*/  IMAD.IADD R0, R0, 0x1, -R7 ;  /* 0x0000000100007824 */ /* 0x004fe400078e0a07 */
[----:B---3--:R-:W-:Y:S01]  /*1130*/  IMAD.IADD R15, R15, 0x1, -R4 ;  /* 0x000000010f0f7824 */ /* 0x008fe200078e0a04 */
[----:B-1----:R-:W-:Y:S06]  /*1140*/  BRA `(.L_x_14) ;  /* 0x0000000800707947 */ /* 0x002fec0003800000 */
.L_x_15:
[----:B------:R-:W1:Y:S01]  /*1150*/  LDCU.64 UR4, c[0x0][0x3a8] ;  /* 0x00007500ff0477ac */ /* 0x000e620008000a00 */
[----:B------:R-:W-:-:S05]  /*1160*/  IADD3 R3, P0, PT, R18, R3, RZ ;  /* 0x0000000312037210 */ /* 0x000fca0007f1e0ff */
[----:B------:R-:W-:Y:S01]  /*1170*/  IMAD.X R2, RZ, RZ, R2, P0 ;  /* 0x000000ffff027224 */ /* 0x000fe200000e0602 */
[----:B-1----:R-:W-:-:S04]  /*1180*/  ISETP.GE.U32.AND P0, PT, R3, UR4, PT ;  /* 0x0000000403007c0c */ /* 0x002fc8000bf06070 */
[----:B------:R-:W-:-:S13]  /*1190*/  ISETP.GE.U32.AND.EX P0, PT, R2, UR5, PT, P0 ;  /* 0x0000000502007c0c */ /* 0x000fda000bf06100 */
[----:B------:R-:W-:Y:S05]  /*11a0*/  @P0 BREAK.RELIABLE B1 ;  /* 0x0000000000010942 */ /* 0x000fea0003800100 */
[----:B------:R-:W-:Y:S05]  /*11b0*/  @P0 BRA `(.L_x_16) ;  /* 0x00000008005c0947 */ /* 0x000fea0003800000 */
[----:B------:R-:W1:Y:S01]  /*11c0*/  LDCU.128 UR16, c[0x0][0x390] ;  /* 0x00007200ff1077ac */ /* 0x000e620008000c00 */
[C---:B------:R-:W-:Y:S01]  /*11d0*/  IMAD.SHL.U32 R8, R3.reuse, 0x4, RZ ;  /* 0x0000000403087824 */ /* 0x040fe200078e00ff */
[----:B------:R-:W-:-:S04]  /*11e0*/  SHF.L.U64.HI R0, R3, 0x2, R2 ;  /* 0x0000000203007819 */ /* 0x000fc80000010202 */
[C---:B-1----:R-:W-:Y:S02]  /*11f0*/  IADD3 R6, P0, PT, R8.reuse, UR16, RZ ;  /* 0x0000001008067c10 */ /* 0x042fe4000ff1e0ff */
[----:B------:R-:W-:Y:S02]  /*1200*/  IADD3 R8, P1, PT, R8, UR18, RZ ;  /* 0x0000001208087c10 */ /* 0x000fe4000ff3e0ff */
[C---:B------:R-:W-:Y:S02]  /*1210*/  IADD3.X R7, PT, PT, R0.reuse, UR17, RZ, P0, !PT ;  /* 0x0000001100077c10 */ /* 0x040fe400087fe4ff */
[----:B------:R-:W-:-:S03]  /*1220*/  IADD3.X R9, PT, PT, R0, UR19, RZ, P1, !PT ;  /* 0x0000001300097c10 */ /* 0x000fc60008ffe4ff */
[----:B------:R1:W5:Y:S04]  /*1230*/  LDG.E R0, desc[UR10][R6.64] ;  /* 0x0000000a06007981 */ /* 0x000368000c1e1900 */
[----:B------:R1:W5:Y:S01]  /*1240*/  LDG.E R15, desc[UR10][R8.64] ;  /* 0x0000000a080f7981 */ /* 0x000362000c1e1900 */
[----:B------:R-:W-:Y:S01]  /*1250*/  IMAD.MOV.U32 R4, RZ, RZ, RZ ;  /* 0x000000ffff047224 */ /* 0x000fe200078e00ff */
[----:B------:R-:W-:Y:S01]  /*1260*/  UMOV UR4, URZ ;  /* 0x000000ff00047c82 */ /* 0x000fe20008000000 */
[----:B------:R-:W-:Y:S05]  /*1270*/  BRA.U !UP0, `(.L_x_17) ;  /* 0x0000000508ac7547 */ /* 0x000fea000b800000 */
[----:B0-----:R-:W0:Y:S01]  /*1280*/  LDCU.64 UR14, c[0x0][0x388] ;  /* 0x00007100ff0e77ac */ /* 0x001e220008000a00 */
[C---:B------:R-:W-:Y:S02]  /*1290*/  IMAD R5, R3.reuse, UR13, RZ ;  /* 0x0000000d03057c24 */ /* 0x040fe4000f8e02ff */
[----:B-1----:R-:W-:Y:S01]  /*12a0*/  IMAD.WIDE.U32 R6, R3, UR12, RZ ;  /* 0x0000000c03067c25 */ /* 0x002fe2000f8e00ff */
[----:B------:R-:W-:Y:S02]  /*12b0*/  UISETP.GT.U32.AND UP2, UPT, UR8, URZ, UPT ;  /* 0x000000ff0800728c */ /* 0x000fe4000bf44070 */
[----:B------:R-:W-:Y:S01]  /*12c0*/  UMOV UR5, UR8 ;  /* 0x0000000800057c82 */ /* 0x000fe20008000000 */
[----:B------:R-:W-:Y:S01]  /*12d0*/  IMAD R5, R2, UR12, R5 ;  /* 0x0000000c02057c24 */ /* 0x000fe2000f8e0205 */
[----:B------:R-:W-:Y:S01]  /*12e0*/  UISETP.GT.AND.EX UP2, UPT, UR7, URZ, UPT, UP2 ;  /* 0x000000ff0700728c */ /* 0x000fe2000bf44320 */
[----:B------:R-:W-:Y:S01]  /*12f0*/  IMAD.MOV.U32 R20, RZ, RZ, R14 ;  /* 0x000000ffff147224 */ /* 0x000fe200078e000e */
[----:B------:R-:W-:Y:S01]  /*1300*/  UMOV UR6, UR7 ;  /* 0x0000000700067c82 */ /* 0x000fe20008000000 */
[----:B------:R-:W-:Y:S01]  /*1310*/  IMAD.IADD R5, R7, 0x1, R5 ;  /* 0x0000000107057824 */ /* 0x000fe200078e0205 */
[----:B0-----:R-:W-:-:S04]  /*1320*/  LEA R10, P0, R6, UR14, 0x1 ;  /* 0x0000000e060a7c11 */ /* 0x001fc8000f8008ff */
[----:B------:R-:W-:Y:S02]  /*1330*/  IADD3 R10, P1, PT, R10, 0x4, RZ ;  /* 0x000000040a0a7810 */ /* 0x000fe40007f3e0ff */
[----:B------:R-:W-:-:S05]  /*1340*/  LEA.HI.X R6, R6, UR15, R5, 0x1, P0 ;  /* 0x0000000f06067c11 */ /* 0x000fca00080f0c05 */
[----:B------:R-:W-:Y:S01]  /*1350*/  IMAD.X R11, RZ, RZ, R6, P1 ;  /* 0x000000ffff0b7224 */ /* 0x000fe200008e0606 */
[----:B------:R-:W-:Y:S06]  /*1360*/  BRA.U !UP2, `(.L_x_18) ;  /* 0x000000050a287547 */ /* 0x000fec000b800000 */
[----:B------:R-:W-:Y:S01]  /*1370*/  UISETP.GT.U32.AND UP2, UPT, UR5, 0xc, UPT ;  /* 0x0000000c0500788c */ /* 0x000fe2000bf44070 */
[----:B------:R-:W-:-:S03]  /*1380*/  PLOP3.LUT P0, PT, PT, PT, PT, 0x80, 0x8 ;  /* 0x000000000008781c */ /* 0x000fc60003f0f070 */
[----:B------:R-:W-:-:S09]  /*1390*/  UISETP.GT.AND.EX UP2, UPT, UR6, URZ, UPT, UP2 ;  /* 0x000000ff0600728c */ /* 0x000fd2000bf44320 */
[----:B------:R-:W-:Y:S05]  /*13a0*/  BRA.U !UP2, `(.L_x_19) ;  /* 0x000000010aa47547 */ /* 0x000fea000b800000 */
[----:B------:R-:W-:-:S13]  /*13b0*/  PLOP3.LUT P0, PT, PT, PT, PT, 0x8, 0x80 ;  /* 0x000000000080781c */ /* 0x000fda0003f0e170 */
.L_x_20:
        /* <DEDUP_REMOVED lines=15> */
[----:B----4-:R-:W-:Y:S02]  /*14b0*/  PRMT R5, R7, 0x5410, R8 ;  /* 0x0000541007057816 */ /* 0x010fe40000000008 */
[----:B------:R-:W2:Y:S01]  /*14c0*/  LDG.E.U16 R7, desc[UR10][R10.64+0xa] ;  /* 0x00000a0a0a077981 */ /* 0x000ea2000c1e1500 */
[----:B------:R-:W-:-:S03]  /*14d0*/  PRMT R6, R9, 0x7610, R6 ;  /* 0x0000761009067816 */ /* 0x000fc60000000006 */
[----:B------:R-:W3:Y:S04]  /*14e0*/  LDG.E.U16 R8, desc[UR10][R10.64+0xc] ;  /* 0x00000c0a0a087981 */ /* 0x000ee8000c1e1500 */
[----:B------:R0:W4:Y:S01]  /*14f0*/  LDG.E.U16 R9, desc[UR10][R10.64+0x12] ;  /* 0x0000120a0a097981 */ /* 0x000122000c1e1500 */
[----:B------:R-:W-:-:S04]  /*1500*/  UIADD3 UR5, UP2, UPT, UR5, -0x10, URZ ;  /* 0xfffffff005057890 */ /* 0x000fc8000ff5e0ff */
[----:B------:R-:W-:Y:S02]  /*1510*/  UIADD3.X UR6, UPT, UPT, UR6, -0x1, URZ, UP2, !UPT ;  /* 0xffffffff06067890 */ /* 0x000fe400097fe4ff */
[----:B------:R-:W-:-:S04]  /*1520*/  UISETP.GT.U32.AND UP2, UPT, UR5, 0xc, UPT ;  /* 0x0000000c0500788c */ /* 0x000fc8000bf44070 */
[----:B------:R-:W-:Y:S01]  /*1530*/  UISETP.GT.AND.EX UP2, UPT, UR6, URZ, UPT, UP2 ;  /* 0x000000ff0600728c */ /* 0x000fe2000bf44320 */
[----:B0-----:R-:W-:Y:S01]  /*1540*/  IADD3 R10, P1, PT, R10, 0x20, RZ ;  /* 0x000000200a0a7810 */ /* 0x001fe20007f3e0ff */
[----:B------:R-:W-:Y:S01]  /*1550*/  STL [R20+-0x4], R21 ;  /* 0xfffffc1514007387 */ /* 0x000fe20000100800 */
[----:B------:R-:W-:-:S03]  /*1560*/  PRMT R22, R22, 0x5410, R24 ;  /* 0x0000541016167816 */ /* 0x000fc60000000018 */
[----:B------:R-:W-:Y:S01]  /*1570*/  STL.64 [R20], R4 ;  /* 0x0000000414007387 */ /* 0x000fe20000100a00 */
[----:B------:R-:W-:-:S03]  /*1580*/  IMAD.X R11, RZ, RZ, R11, P1 ;  /* 0x000000ffff0b7224 */ /* 0x000fc600008e060b */
[----:B------:R-:W-:Y:S01]  /*1590*/  STL [R20+0x18], R22 ;  /* 0x0000181614007387 */ /* 0x000fe20000100800 */
[----:B--2---:R-:W-:Y:S02]  /*15a0*/  PRMT R6, R6, 0x5410, R7 ;  /* 0x0000541006067816 */ /* 0x004fe40000000007 */
[----:B---3--:R-:W-:Y:S02]  /*15b0*/  PRMT R7, R8, 0x5410, R26 ;  /* 0x0000541008077816 */ /* 0x008fe4000000001a */
[----:B----4-:R-:W-:Y:S02]  /*15c0*/  PRMT R8, R27, 0x5410, R9 ;  /* 0x000054101b087816 */ /* 0x010fe40000000009 */
[----:B------:R-:W-:Y:S01]  /*15d0*/  PRMT R9, R25, 0x5410, R23 ;  /* 0x0000541019097816 */ /* 0x000fe20000000017 */
[----:B------:R-:W-:Y:S04]  /*15e0*/  STL.64 [R20+0x8], R6 ;  /* 0x0000080614007387 */ /* 0x000fe80000100a00 */
[----:B------:R0:W-:Y:S02]  /*15f0*/  STL.64 [R20+0x10], R8 ;  /* 0x0000100814007387 */ /* 0x0001e40000100a00 */
[----:B0-----:R-:W-:Y:S01]  /*1600*/  VIADD R20, R20, 0x20 ;  /* 0x0000002014147836 */ /* 0x001fe20000000000 */
[----:B------:R-:W-:Y:S06]  /*1610*/  BRA.U UP2, `(.L_x_20) ;  /* 0xfffffffd02687547 */ /* 0x000fec000b83ffff */
[----:B------:R-:W-:Y:S01]  /*1620*/  IMAD.U32 R4, RZ, RZ, UR8 ;  /* 0x00000008ff047e24 */ /* 0x000fe2000f8e00ff */
[----:B------:R-:W-:-:S06]  /*1630*/  UMOV UR4, UR7 ;  /* 0x0000000700047c82 */ /* 0x000fcc0008000000 */
.L_x_19:
[----:B------:R-:W-:-:S04]  /*1640*/  UISETP.GT.U32.AND UP2, UPT, UR5, 0x4, UPT ;  /* 0x000000040500788c */ /* 0x000fc8000bf44070 */
[----:B------:R-:W-:-:S09]  /*1650*/  UISETP.GT.AND.EX UP2, UPT, UR6, URZ, UPT, UP2 ;  /* 0x000000ff0600728c */ /* 0x000fd2000bf44320 */
[----:B------:R-:W-:Y:S05]  /*1660*/  BRA.U !UP2, `(.L_x_21) ;  /* 0x000000010a5c7547 */ /* 0x000fea000b800000 */
        /* <DEDUP_REMOVED lines=8> */
[----:B------:R-:W-:Y:S01]  /*16f0*/  UIADD3 UR5, UP2, UPT, UR5, -0x8, URZ ;  /* 0xfffffff805057890 */ /* 0x000fe2000ff5e0ff */
[----:B------:R-:W-:-:S02]  /*1700*/  PLOP3.LUT P0, PT, PT, PT, PT, 0x8, 0x80 ;  /* 0x000000000080781c */ /* 0x000fc40003f0e170 */
[----:B0-----:R-:W-:Y:S01]  /*1710*/  IADD3 R10, P1, PT, R10, 0x10, RZ ;  /* 0x000000100a0a7810 */ /* 0x001fe20007f3e0ff */
[----:B------:R-:W-:-:S04]  /*1720*/  UIADD3.X UR6, UPT, UPT, UR6, -0x1, URZ, UP2, !UPT ;  /* 0xffffffff06067890 */ /* 0x000fc800097fe4ff */
[----:B------:R-:W-:Y:S01]  /*1730*/  IMAD.X R11, RZ, RZ, R11, P1 ;  /* 0x000000ffff0b7224 */ /* 0x000fe200008e060b */
[----:B------:R-:W-:Y:S01]  /*1740*/  UMOV UR4, UR7 ;  /* 0x0000000700047c82 */ /* 0x000fe20008000000 */
[----:B--2---:R-:W-:Y:S02]  /*1750*/  PRMT R6, R6, 0x5410, R7 ;  /* 0x0000541006067816 */ /* 0x004fe40000000007 */
[----:B---3--:R-:W-:Y:S01]  /*1760*/  PRMT R23, R4, 0x5410, R5 ;  /* 0x0000541004177816 */ /* 0x008fe20000000005 */
[----:B------:R-:W-:-:S04]  /*1770*/  IMAD.U32 R4, RZ, RZ, UR8 ;  /* 0x00000008ff047e24 */ /* 0x000fc8000f8e00ff */
[----:B------:R-:W-:Y:S01]  /*1780*/  STL [R20+-0x4], R23 ;  /* 0xfffffc1714007387 */ /* 0x000fe20000100800 */
[----:B----4-:R-:W-:Y:S02]  /*1790*/  PRMT R7, R8, 0x5410, R9 ;  /* 0x0000541008077816 */ /* 0x010fe40000000009 */
[----:B------:R-:W-:-:S03]  /*17a0*/  PRMT R21, R21, 0x5410, R22 ;  /* 0x0000541015157816 */ /* 0x000fc60000000016 */
[----:B------:R-:W-:Y:S04]  /*17b0*/  STL.64 [R20], R6 ;  /* 0x0000000614007387 */ /* 0x000fe80000100a00 */
[----:B------:R0:W-:Y:S02]  /*17c0*/  STL [R20+0x8], R21 ;  /* 0x0000081514007387 */ /* 0x0001e40000100800 */
[----:B0-----:R-:W-:-:S07]  /*17d0*/  VIADD R20, R20, 0x10 ;  /* 0x0000001014147836 */ /* 0x001fce0000000000 */
.L_x_21:
[----:B------:R-:W-:-:S04]  /*17e0*/  ISETP.EQ.U32.AND P1, PT, RZ, UR5, PT ;  /* 0x00000005ff007c0c */ /* 0x000fc8000bf22070 */
[----:B------:R-:W-:-:S13]  /*17f0*/  ISETP.EQ.AND.EX P1, PT, RZ, UR6, PT, P1 ;  /* 0x00000006ff007c0c */ /* 0x000fda000bf22310 */
[----:B------:R-:W-:Y:S05]  /*1800*/  @!P0 BRA P1, `(.L_x_17) ;  /* 0x0000000000488947 */ /* 0x000fea0000800000 */
.L_x_18:
[----:B------:R-:W2:Y:S04]  /*1810*/  LDG.E.U16 R4, desc[UR10][R10.64+-0x4] ;  /* 0xfffffc0a0a047981 */ /* 0x000ea8000c1e1500 */
[----:B------:R-:W2:Y:S04]  /*1820*/  LDG.E.U16 R5, desc[UR10][R10.64+-0x2] ;  /* 0xfffffe0a0a057981 */ /* 0x000ea8000c1e1500 */
[----:B------:R-:W3:Y:S04]  /*1830*/  LDG.E.U16 R6, desc[UR10][R10.64] ;  /* 0x0000000a0a067981 */ /* 0x000ee8000c1e1500 */
[----:B------:R0:W3:Y:S01]  /*1840*/  LDG.E.U16 R7, desc[UR10][R10.64+0x2] ;  /* 0x0000020a0a077981 */ /* 0x0000e2000c1e1500 */
[----:B------:R-:W-:-:S04]  /*1850*/  UIADD3 UR5, UP2, UPT, UR5, -0x4, URZ ;  /* 0xfffffffc05057890 */ /* 0x000fc8000ff5e0ff */
[----:B------:R-:W-:Y:S02]  /*1860*/  UIADD3.X UR6, UPT, UPT, UR6, -0x1, URZ, UP2, !UPT ;  /* 0xffffffff06067890 */ /* 0x000fe400097fe4ff */
[----:B------:R-:W-:Y:S01]  /*1870*/  UISETP.NE.U32.AND UP2, UPT, UR5, URZ, UPT ;  /* 0x000000ff0500728c */ /* 0x000fe2000bf45070 */
[----:B0-----:R-:W-:-:S03]  /*1880*/  IADD3 R10, P0, PT, R10, 0x8, RZ ;  /* 0x000000080a0a7810 */ /* 0x001fc60007f1e0ff */
[----:B------:R-:W-:Y:S02]  /*1890*/  UISETP.NE.AND.EX UP2, UPT, UR6, URZ, UPT, UP2 ;  /* 0x000000ff0600728c */ /* 0x000fe4000bf45320 */
[----:B------:R-:W-:Y:S01]  /*18a0*/  IMAD.X R11, RZ, RZ, R11, P0 ;  /* 0x000000ffff0b7224 */ /* 0x000fe200000e060b */
[----:B--2---:R-:W-:-:S05]  /*18b0*/  PRMT R4, R4, 0x5410, R5 ;  /* 0x0000541004047816 */ /* 0x004fca0000000005 */
[----:B------:R-:W-:Y:S01]  /*18c0*/  STL [R20+-0x4], R4 ;  /* 0xfffffc0414007387 */ /* 0x000fe20000100800 */
[----:B---3--:R-:W-:-:S05]  /*18d0*/  PRMT R6, R6, 0x5410, R7 ;  /* 0x0000541006067816 */ /* 0x008fca0000000007 */
[----:B------:R0:W-:Y:S02]  /*18e0*/  STL [R20], R6 ;  /* 0x0000000614007387 */ /* 0x0001e40000100800 */
[----:B0-----:R-:W-:Y:S01]  /*18f0*/  VIADD R20, R20, 0x8 ;  /* 0x0000000814147836 */ /* 0x001fe20000000000 */
[----:B------:R-:W-:Y:S06]  /*1900*/  BRA.U UP2, `(.L_x_18) ;  /* 0xfffffffd02c07547 */ /* 0x000fec000b83ffff */
[----:B------:R-:W-:Y:S01]  /*1910*/  IMAD.U32 R4, RZ, RZ, UR8 ;  /* 0x00000008ff047e24 */ /* 0x000fe2000f8e00ff */
[----:B------:R-:W-:-:S06]  /*1920*/  UMOV UR4, UR7 ;  /* 0x0000000700047c82 */ /* 0x000fcc0008000000 */
.L_x_17:
[----:B------:R-:W-:Y:S02]  /*1930*/  IMAD.MOV.U32 R21, RZ, RZ, 0x1 ;  /* 0x00000001ff157424 */ /* 0x000fe400078e00ff */
[----:B------:R-:W-:Y:S01]  /*1940*/  IMAD.MOV.U32 R20, RZ, RZ, RZ ;  /* 0x000000ffff147224 */ /* 0x000fe200078e00ff */
[----:B------:R-:W-:Y:S06]  /*1950*/  BRA.U !UP1, `(.L_x_14) ;  /* 0x00000001096c7547 */ /* 0x000fec000b800000 */
[----:B0-----:R-:W0:Y:S01]  /*1960*/  LDCU.64 UR14, c[0x0][0x388] ;  /* 0x00007100ff0e77ac */ /* 0x001e220008000a00 */
[----:B------:R-:W-:Y:S02]  /*1970*/  IMAD.U32 R5, RZ, RZ, UR4 ;  /* 0x00000004ff057e24 */ /* 0x000fe4000f8e00ff */
[----:B-1----:R-:W-:Y:S02]  /*1980*/  IMAD R6, R2, UR12, RZ ;  /* 0x0000000c02067c24 */ /* 0x002fe4000f8e02ff */
[----:B------:R-:W-:-:S04]  /*1990*/  IMAD.WIDE.U32 R8, R3, UR12, R4 ;  /* 0x0000000c03087c25 */ /* 0x000fc8000f8e0004 */
[----:B------:R-:W-:-:S04]  /*19a0*/  IMAD R7, R3, UR13, R6 ;  /* 0x0000000d03077c24 */ /* 0x000fc8000f8e0206 */
[----:B------:R-:W-:Y:S01]  /*19b0*/  IMAD.IADD R5, R9, 0x1, R7 ;  /* 0x0000000109057824 */ /* 0x000fe200078e0207 */
[----:B0-----:R-:W-:-:S04]  /*19c0*/  LEA R6, P0, R8, UR14, 0x1 ;  /* 0x0000000e08067c11 */ /* 0x001fc8000f8008ff */
[----:B------:R-:W-:-:S05]  /*19d0*/  LEA.HI.X R7, R8, UR15, R5, 0x1, P0 ;  /* 0x0000000f08077c11 */ /* 0x000fca00080f0c05 */
[----:B------:R-:W2:Y:S01]  /*19e0*/  LDG.E.U16 R5, desc[UR10][R6.64] ;  /* 0x0000000a06057981 */ /* 0x000ea2000c1e1500 */
[----:B------:R-:W-:Y:S01]  /*19f0*/  IMAD.U32 R9, R4, 0x2, R1 ;  /* 0x0000000204097824 */ /* 0x000fe200078e0001 */
[----:B------:R-:W-:Y:S01]  /*1a00*/  UISETP.NE.U32.AND UP2, UPT, UR9, 0x1, UPT ;  /* 0x000000010900788c */ /* 0x000fe2000bf45070 */
[----:B------:R-:W-:Y:S02]  /*1a10*/  IMAD.MOV.U32 R21, RZ, RZ, 0x1 ;  /* 0x00000001ff157424 */ /* 0x000fe400078e00ff */
[----:B------:R-:W-:Y:S01]  /*1a20*/  IMAD.MOV.U32 R20, RZ, RZ, RZ ;  /* 0x000000ffff147224 */ /* 0x000fe200078e00ff */
[----:B------:R-:W-:Y:S01]  /*1a30*/  UISETP.NE.AND.EX UP2, UPT, URZ, URZ, UPT, UP2 ;  /* 0x000000ffff00728c */ /* 0x000fe2000bf45320 */
[----:B--2---:R3:W-:Y:S08]  /*1a40*/  STL.U16 [R9+0xc], R5 ;  /* 0x00000c0509007387 */ /* 0x0047f00000100400 */
[----:B------:R-:W-:Y:S05]  /*1a50*/  BRA.U !UP2, `(.L_x_14) ;  /* 0x000000010a2c7547 */ /* 0x000fea000b800000 */
[----:B------:R-:W2:Y:S01]  /*1a60*/  LDG.E.U16 R4, desc[UR10][R6.64+0x2] ;  /* 0x0000020a06047981 */ /* 0x000ea2000c1e1500 */
[----:B------:R-:W-:Y:S01]  /*1a70*/  UISETP.NE.U32.AND UP2, UPT, UR9, 0x2, UPT ;  /* 0x000000020900788c */ /* 0x000fe2000bf45070 */
[----:B------:R-:W-:Y:S02]  /*1a80*/  IMAD.MOV.U32 R21, RZ, RZ, 0x1 ;  /* 0x00000001ff157424 */ /* 0x000fe400078e00ff */
[----:B------:R-:W-:Y:S01]  /*1a90*/  IMAD.MOV.U32 R20, RZ, RZ, RZ ;  /* 0x000000ffff147224 */ /* 0x000fe200078e00ff */
[----:B------:R-:W-:Y:S01]  /*1aa0*/  UISETP.NE.AND.EX UP2, UPT, URZ, URZ, UPT, UP2 ;  /* 0x000000ffff00728c */ /* 0x000fe2000bf45320 */
[----:B--2---:R4:W-:Y:S08]  /*1ab0*/  STL.U16 [R9+0xe], R4 ;  /* 0x00000e0409007387 */ /* 0x0049f00000100400 */
[----:B------:R-:W-:Y:S05]  /*1ac0*/  BRA.U !UP2, `(.L_x_14) ;  /* 0x000000010a107547 */ /* 0x000fea000b800000 */
[----:B------:R-:W2:Y:S01]  /*1ad0*/  LDG.E.U16 R6, desc[UR10][R6.64+0x4] ;  /* 0x0000040a06067981 */ /* 0x000ea2000c1e1500 */
[----:B------:R-:W-:Y:S02]  /*1ae0*/  IMAD.MOV.U32 R21, RZ, RZ, 0x1 ;  /* 0x00000001ff157424 */ /* 0x000fe400078e00ff */
[----:B------:R-:W-:Y:S01]  /*1af0*/  IMAD.MOV.U32 R20, RZ, RZ, RZ ;  /* 0x000000ffff147224 */ /* 0x000fe200078e00ff */
[----:B--2---:R0:W-:Y:S06]  /*1b00*/  STL.U16 [R9+0x10], R6 ;  /* 0x0000100609007387 */ /* 0x0041ec0000100400 */
.L_x_14:
[----:B0-----:R-:W-:Y:S05]  /*1b10*/  BSYNC.RELIABLE B1 ;  /* 0x0000000000017941 */ /* 0x001fea0003800100 */
.L_x_8:
[----:B------:R-:W-:Y:S05]  /*1b20*/  BRA `(.L_x_22) ;  /* 0xfffffff000287947 */ /* 0x000fea000383ffff */
.L_x_16:
[----:B0-----:R-:W-:Y:S05]  /*1b30*/  BSYNC.RECONVERGENT B0 ;  /* 0x0000000000007941 */ /* 0x001fea0003800200 */
.L_x_7:
[----:B------:R-:W-:Y:S05]  /*1b40*/  WARPSYNC.ALL ;  /* 0x0000000000007948 */ /* 0x000fea0003800000 */
[----:B------:R-:W0:Y:S02]  /*1b50*/  LDCU.64 UR4, c[0x0][0x3a0] ;  /* 0x00007400ff0477ac */ /* 0x000e240008000a00 */
[----:B0-----:R-:W-:-:S04]  /*1b60*/  LEA R2, P0, R16, UR4, 0x3 ;  /* 0x0000000410027c11 */ /* 0x001fc8000f8018ff */
[----:B------:R-:W-:-:S05]  /*1b70*/  LEA.HI.X R3, R16, UR5, RZ, 0x3, P0 ;  /* 0x0000000510037c11 */ /* 0x000fca00080f1cff */
[----:B------:R-:W-:Y:S01]  /*1b80*/  STG.E.64 desc[UR10][R2.64], R12 ;  /* 0x0000000c02007986 */ /* 0x000fe2000c101b0a */
[----:B------:R-:W-:Y:S05]  /*1b90*/  EXIT ;  /* 0x000000000000794d */ /* 0x000fea0003800000 */
.L_x_23:
[----:B------:R-:W-:-:S00]  /*1ba0*/  BRA `(.L_x_23) ;  /* 0xfffffffc00fc7947 */ /* 0x000fc0000383ffff */
[----:B------:R-:W-:-:S00]  /*1bb0*/  NOP ;  /* 0x0000000000007918 */ /* 0x000fc00000000000 */
        /* <DEDUP_REMOVED lines=12> */
.L_x_24:


//--------------------- .nv.shared.reserved.0     --------------------------
	.section	.nv.shared.reserved.0,"aw",@nobits
	.weak		__nv_reservedSMEM_offset_0_alias
	.size		__nv_reservedSMEM_offset_0_alias, 0, 64
	.other		__nv_reservedSMEM_offset_0_alias,@"STO_CUDA_RESERVED_SHARED STV_DEFAULT"
__nv_reservedSMEM_offset_0_alias:
	.zero		0
	.zero		64


//--------------------- .nv.constant0._Z14oneesan_kernelmPKtPKiS2_Pmm --------------------------
	.section	.nv.constant0._Z14oneesan_kernelmPKtPKiS2_Pmm,"a",@progbits
	.sectionflags	@""
	.align	4
.nv.constant0._Z14oneesan_kernelmPKtPKiS2_Pmm:
	.zero		944


//--------------------- SYMBOLS --------------------------

	.type		.nv.reservedSmem.offset0,@object
	.size		.nv.reservedSmem.offset0,0x4
